//
// Generated by NVIDIA NVVM Compiler
//
// Compiler Build ID: CL-36424714
// Cuda compilation tools, release 13.0, V13.0.88
// Based on NVVM 20.0.0
//

.version 9.0
.target sm_100
.address_size 64

	// .globl	_Z13expint_kerneliiddiPfPd

.visible .entry _Z13expint_kerneliiddiPfPd(
	.param .u32 _Z13expint_kerneliiddiPfPd_param_0,
	.param .u32 _Z13expint_kerneliiddiPfPd_param_1,
	.param .f64 _Z13expint_kerneliiddiPfPd_param_2,
	.param .f64 _Z13expint_kerneliiddiPfPd_param_3,
	.param .u32 _Z13expint_kerneliiddiPfPd_param_4,
	.param .u64 .ptr .align 1 _Z13expint_kerneliiddiPfPd_param_5,
	.param .u64 .ptr .align 1 _Z13expint_kerneliiddiPfPd_param_6
)
{
	.reg .pred 	%p<64>;
	.reg .b32 	%r<175>;
	.reg .b32 	%f<163>;
	.reg .b64 	%rd<11>;
	.reg .b64 	%fd<234>;

	ld.param.u32 	%r43, [_Z13expint_kerneliiddiPfPd_param_0];
	ld.param.u32 	%r41, [_Z13expint_kerneliiddiPfPd_param_1];
	ld.param.f64 	%fd55, [_Z13expint_kerneliiddiPfPd_param_2];
	ld.param.f64 	%fd56, [_Z13expint_kerneliiddiPfPd_param_3];
	mov.u32 	%r44, %ntid.x;
	mov.u32 	%r45, %ctaid.x;
	mov.u32 	%r46, %tid.x;
	mad.lo.s32 	%r1, %r44, %r45, %r46;
	mul.lo.s32 	%r47, %r41, %r43;
	setp.ge.s32 	%p1, %r1, %r47;
	mov.f64 	%fd233, 0dBFF0000000000000;
	@%p1 bra 	$L__BB0_68;
	div.s32 	%r2, %r1, %r41;
	mul.lo.s32 	%r48, %r2, %r41;
	sub.s32 	%r49, %r1, %r48;
	add.s32 	%r50, %r49, 1;
	cvt.rn.f64.s32 	%fd58, %r50;
	sub.f64 	%fd59, %fd56, %fd55;
	mul.f64 	%fd60, %fd59, %fd58;
	cvt.rn.f64.s32 	%fd61, %r41;
	div.rn.f64 	%fd62, %fd60, %fd61;
	add.f64 	%fd63, %fd55, %fd62;
	add.s32 	%r3, %r2, 1;
	setp.lt.s32 	%p2, %r2, 0;
	setp.lt.f64 	%p3, %fd63, 0d0000000000000000;
	or.pred  	%p4, %p2, %p3;
	@%p4 bra 	$L__BB0_41;
	setp.eq.f64 	%p5, %fd63, 0d0000000000000000;
	setp.eq.s32 	%p6, %r2, 0;
	and.pred  	%p7, %p6, %p5;
	@%p7 bra 	$L__BB0_41;
	setp.leu.f64 	%p8, %fd63, 0d3FF0000000000000;
	@%p8 bra 	$L__BB0_16;
	ld.param.u32 	%r157, [_Z13expint_kerneliiddiPfPd_param_4];
	cvt.rn.f64.u32 	%fd165, %r3;
	add.f64 	%fd217, %fd63, %fd165;
	rcp.rn.f64 	%fd214, %fd217;
	setp.lt.s32 	%p29, %r157, 1;
	@%p29 bra 	$L__BB0_12;
	mov.f64 	%fd216, 0d7FEFFFFFFFFFFFFF;
	mov.b32 	%r163, 1;
	mov.f64 	%fd215, %fd214;
	bra.uni 	$L__BB0_7;
$L__BB0_6:
	ld.param.u32 	%r158, [_Z13expint_kerneliiddiPfPd_param_4];
	add.s32 	%r4, %r163, 1;
	setp.eq.s32 	%p33, %r163, %r158;
	mov.u32 	%r163, %r4;
	@%p33 bra 	$L__BB0_12;
$L__BB0_7:
	add.s32 	%r99, %r163, %r2;
	mul.lo.s32 	%r100, %r163, %r99;
	neg.s32 	%r101, %r100;
	cvt.rn.f64.s32 	%fd167, %r101;
	add.f64 	%fd217, %fd217, 0d4000000000000000;
	fma.rn.f64 	%fd168, %fd215, %fd167, %fd217;
	rcp.rn.f64 	%fd215, %fd168;
	div.rn.f64 	%fd169, %fd167, %fd216;
	add.f64 	%fd216, %fd217, %fd169;
	mul.f64 	%fd170, %fd216, %fd215;
	mul.f64 	%fd214, %fd214, %fd170;
	add.f64 	%fd171, %fd170, 0dBFF0000000000000;
	abs.f64 	%fd172, %fd171;
	setp.gtu.f64 	%p30, %fd172, 0d39B4484BFEEBC2A0;
	@%p30 bra 	$L__BB0_6;
	neg.f64 	%fd173, %fd63;
	fma.rn.f64 	%fd174, %fd63, 0dBFF71547652B82FE, 0d4338000000000000;
	{
	.reg .b32 %temp; 
	mov.b64 	{%r6, %temp}, %fd174;
	}
	mov.f64 	%fd175, 0dC338000000000000;
	add.rn.f64 	%fd176, %fd174, %fd175;
	fma.rn.f64 	%fd177, %fd176, 0dBFE62E42FEFA39EF, %fd173;
	fma.rn.f64 	%fd178, %fd176, 0dBC7ABC9E3B39803F, %fd177;
	fma.rn.f64 	%fd179, %fd178, 0d3E5ADE1569CE2BDF, 0d3E928AF3FCA213EA;
	fma.rn.f64 	%fd180, %fd179, %fd178, 0d3EC71DEE62401315;
	fma.rn.f64 	%fd181, %fd180, %fd178, 0d3EFA01997C89EB71;
	fma.rn.f64 	%fd182, %fd181, %fd178, 0d3F2A01A014761F65;
	fma.rn.f64 	%fd183, %fd182, %fd178, 0d3F56C16C1852B7AF;
	fma.rn.f64 	%fd184, %fd183, %fd178, 0d3F81111111122322;
	fma.rn.f64 	%fd185, %fd184, %fd178, 0d3FA55555555502A1;
	fma.rn.f64 	%fd186, %fd185, %fd178, 0d3FC5555555555511;
	fma.rn.f64 	%fd187, %fd186, %fd178, 0d3FE000000000000B;
	fma.rn.f64 	%fd188, %fd187, %fd178, 0d3FF0000000000000;
	fma.rn.f64 	%fd189, %fd188, %fd178, 0d3FF0000000000000;
	{
	.reg .b32 %temp; 
	mov.b64 	{%r7, %temp}, %fd189;
	}
	{
	.reg .b32 %temp; 
	mov.b64 	{%temp, %r8}, %fd189;
	}
	shl.b32 	%r102, %r6, 20;
	add.s32 	%r103, %r102, %r8;
	mov.b64 	%fd218, {%r7, %r103};
	{
	.reg .b32 %temp; 
	mov.b64 	{%temp, %r104}, %fd173;
	}
	mov.b32 	%f38, %r104;
	abs.f32 	%f1, %f38;
	setp.lt.f32 	%p31, %f1, 0f4086232B;
	@%p31 bra 	$L__BB0_11;
	setp.geu.f32 	%p32, %f1, 0f40874800;
	mov.f64 	%fd218, 0d0000000000000000;
	@%p32 bra 	$L__BB0_11;
	shr.u32 	%r105, %r6, 31;
	add.s32 	%r106, %r6, %r105;
	shr.s32 	%r107, %r106, 1;
	shl.b32 	%r108, %r107, 20;
	add.s32 	%r109, %r8, %r108;
	mov.b64 	%fd191, {%r7, %r109};
	sub.s32 	%r110, %r6, %r107;
	shl.b32 	%r111, %r110, 20;
	add.s32 	%r112, %r111, 1072693248;
	mov.b32 	%r113, 0;
	mov.b64 	%fd192, {%r113, %r112};
	mul.f64 	%fd218, %fd192, %fd191;
$L__BB0_11:
	mul.f64 	%fd233, %fd214, %fd218;
	bra.uni 	$L__BB0_41;
$L__BB0_12:
	neg.f64 	%fd193, %fd63;
	fma.rn.f64 	%fd194, %fd63, 0dBFF71547652B82FE, 0d4338000000000000;
	{
	.reg .b32 %temp; 
	mov.b64 	{%r9, %temp}, %fd194;
	}
	mov.f64 	%fd195, 0dC338000000000000;
	add.rn.f64 	%fd196, %fd194, %fd195;
	fma.rn.f64 	%fd197, %fd196, 0dBFE62E42FEFA39EF, %fd193;
	fma.rn.f64 	%fd198, %fd196, 0dBC7ABC9E3B39803F, %fd197;
	fma.rn.f64 	%fd199, %fd198, 0d3E5ADE1569CE2BDF, 0d3E928AF3FCA213EA;
	fma.rn.f64 	%fd200, %fd199, %fd198, 0d3EC71DEE62401315;
	fma.rn.f64 	%fd201, %fd200, %fd198, 0d3EFA01997C89EB71;
	fma.rn.f64 	%fd202, %fd201, %fd198, 0d3F2A01A014761F65;
	fma.rn.f64 	%fd203, %fd202, %fd198, 0d3F56C16C1852B7AF;
	fma.rn.f64 	%fd204, %fd203, %fd198, 0d3F81111111122322;
	fma.rn.f64 	%fd205, %fd204, %fd198, 0d3FA55555555502A1;
	fma.rn.f64 	%fd206, %fd205, %fd198, 0d3FC5555555555511;
	fma.rn.f64 	%fd207, %fd206, %fd198, 0d3FE000000000000B;
	fma.rn.f64 	%fd208, %fd207, %fd198, 0d3FF0000000000000;
	fma.rn.f64 	%fd209, %fd208, %fd198, 0d3FF0000000000000;
	{
	.reg .b32 %temp; 
	mov.b64 	{%r10, %temp}, %fd209;
	}
	{
	.reg .b32 %temp; 
	mov.b64 	{%temp, %r11}, %fd209;
	}
	shl.b32 	%r114, %r9, 20;
	add.s32 	%r115, %r114, %r11;
	mov.b64 	%fd220, {%r10, %r115};
	{
	.reg .b32 %temp; 
	mov.b64 	{%temp, %r116}, %fd193;
	}
	mov.b32 	%f39, %r116;
	abs.f32 	%f2, %f39;
	setp.lt.f32 	%p34, %f2, 0f4086232B;
	@%p34 bra 	$L__BB0_15;
	setp.geu.f32 	%p35, %f2, 0f40874800;
	mov.f64 	%fd220, 0d0000000000000000;
	@%p35 bra 	$L__BB0_15;
	shr.u32 	%r117, %r9, 31;
	add.s32 	%r118, %r9, %r117;
	shr.s32 	%r119, %r118, 1;
	shl.b32 	%r120, %r119, 20;
	add.s32 	%r121, %r11, %r120;
	mov.b64 	%fd211, {%r10, %r121};
	sub.s32 	%r122, %r9, %r119;
	shl.b32 	%r123, %r122, 20;
	add.s32 	%r124, %r123, 1072693248;
	mov.b32 	%r125, 0;
	mov.b64 	%fd212, {%r125, %r124};
	mul.f64 	%fd220, %fd212, %fd211;
$L__BB0_15:
	mul.f64 	%fd233, %fd214, %fd220;
	bra.uni 	$L__BB0_41;
$L__BB0_16:
	setp.eq.s32 	%p9, %r2, 0;
	@%p9 bra 	$L__BB0_18;
	cvt.rn.f64.u32 	%fd65, %r2;
	rcp.rn.f64 	%fd233, %fd65;
	bra.uni 	$L__BB0_26;
$L__BB0_18:
	{
	.reg .b32 %temp; 
	mov.b64 	{%temp, %r164}, %fd63;
	}
	{
	.reg .b32 %temp; 
	mov.b64 	{%r165, %temp}, %fd63;
	}
	setp.gt.s32 	%p10, %r164, 1048575;
	mov.b32 	%r166, -1023;
	mov.f64 	%fd221, %fd63;
	@%p10 bra 	$L__BB0_20;
	mul.f64 	%fd221, %fd63, 0d4350000000000000;
	{
	.reg .b32 %temp; 
	mov.b64 	{%temp, %r164}, %fd221;
	}
	{
	.reg .b32 %temp; 
	mov.b64 	{%r165, %temp}, %fd221;
	}
	mov.b32 	%r166, -1077;
$L__BB0_20:
	add.s32 	%r53, %r164, -1;
	setp.gt.u32 	%p11, %r53, 2146435070;
	@%p11 bra 	$L__BB0_24;
	shr.u32 	%r56, %r164, 20;
	add.s32 	%r167, %r166, %r56;
	and.b32  	%r57, %r164, 1048575;
	or.b32  	%r58, %r57, 1072693248;
	mov.b64 	%fd222, {%r165, %r58};
	setp.lt.u32 	%p13, %r58, 1073127583;
	@%p13 bra 	$L__BB0_23;
	{
	.reg .b32 %temp; 
	mov.b64 	{%r59, %temp}, %fd222;
	}
	{
	.reg .b32 %temp; 
	mov.b64 	{%temp, %r60}, %fd222;
	}
	add.s32 	%r61, %r60, -1048576;
	mov.b64 	%fd222, {%r59, %r61};
	add.s32 	%r167, %r167, 1;
$L__BB0_23:
	add.f64 	%fd67, %fd222, 0dBFF0000000000000;
	add.f64 	%fd68, %fd222, 0d3FF0000000000000;
	rcp.approx.ftz.f64 	%fd69, %fd68;
	neg.f64 	%fd70, %fd68;
	fma.rn.f64 	%fd71, %fd70, %fd69, 0d3FF0000000000000;
	fma.rn.f64 	%fd72, %fd71, %fd71, %fd71;
	fma.rn.f64 	%fd73, %fd72, %fd69, %fd69;
	mul.f64 	%fd74, %fd67, %fd73;
	fma.rn.f64 	%fd75, %fd67, %fd73, %fd74;
	mul.f64 	%fd76, %fd75, %fd75;
	fma.rn.f64 	%fd77, %fd76, 0d3EB1380B3AE80F1E, 0d3ED0EE258B7A8B04;
	fma.rn.f64 	%fd78, %fd77, %fd76, 0d3EF3B2669F02676F;
	fma.rn.f64 	%fd79, %fd78, %fd76, 0d3F1745CBA9AB0956;
	fma.rn.f64 	%fd80, %fd79, %fd76, 0d3F3C71C72D1B5154;
	fma.rn.f64 	%fd81, %fd80, %fd76, 0d3F624924923BE72D;
	fma.rn.f64 	%fd82, %fd81, %fd76, 0d3F8999999999A3C4;
	fma.rn.f64 	%fd83, %fd82, %fd76, 0d3FB5555555555554;
	sub.f64 	%fd84, %fd67, %fd75;
	add.f64 	%fd85, %fd84, %fd84;
	neg.f64 	%fd86, %fd75;
	fma.rn.f64 	%fd87, %fd86, %fd67, %fd85;
	mul.f64 	%fd88, %fd73, %fd87;
	mul.f64 	%fd89, %fd76, %fd83;
	fma.rn.f64 	%fd90, %fd89, %fd75, %fd88;
	xor.b32  	%r62, %r167, -2147483648;
	mov.b32 	%r63, 1127219200;
	mov.b64 	%fd91, {%r62, %r63};
	mov.b32 	%r64, -2147483648;
	mov.b64 	%fd92, {%r64, %r63};
	sub.f64 	%fd93, %fd91, %fd92;
	fma.rn.f64 	%fd94, %fd93, 0d3FE62E42FEFA39EF, %fd75;
	fma.rn.f64 	%fd95, %fd93, 0dBFE62E42FEFA39EF, %fd94;
	sub.f64 	%fd96, %fd95, %fd75;
	sub.f64 	%fd97, %fd90, %fd96;
	fma.rn.f64 	%fd98, %fd93, 0d3C7ABC9E3B39803F, %fd97;
	add.f64 	%fd223, %fd94, %fd98;
	bra.uni 	$L__BB0_25;
$L__BB0_24:
	fma.rn.f64 	%fd66, %fd221, 0d7FF0000000000000, 0d7FF0000000000000;
	{
	.reg .b32 %temp; 
	mov.b64 	{%temp, %r54}, %fd221;
	}
	and.b32  	%r55, %r54, 2147483647;
	setp.eq.s32 	%p12, %r55, 0;
	selp.f64 	%fd223, 0dFFF0000000000000, %fd66, %p12;
$L__BB0_25:
	mov.f64 	%fd99, 0dBFE2788CFC6FB619;
	sub.f64 	%fd233, %fd99, %fd223;
$L__BB0_26:
	ld.param.u32 	%r155, [_Z13expint_kerneliiddiPfPd_param_4];
	setp.lt.s32 	%p14, %r155, 1;
	@%p14 bra 	$L__BB0_41;
	neg.f64 	%fd32, %fd63;
	{
	.reg .b32 %temp; 
	mov.b64 	{%temp, %r66}, %fd63;
	}
	{
	.reg .b32 %temp; 
	mov.b64 	{%r67, %temp}, %fd63;
	}
	setp.lt.s32 	%p15, %r66, 1048576;
	mul.f64 	%fd101, %fd63, 0d4350000000000000;
	{
	.reg .b32 %temp; 
	mov.b64 	{%temp, %r68}, %fd101;
	}
	{
	.reg .b32 %temp; 
	mov.b64 	{%r69, %temp}, %fd101;
	}
	mov.b32 	%r70, 1127219200;
	mov.b32 	%r71, -2147483648;
	mov.b64 	%fd33, {%r71, %r70};
	selp.f64 	%fd102, %fd101, %fd63, %p15;
	selp.b32 	%r72, %r68, %r66, %p15;
	selp.b32 	%r73, %r69, %r67, %p15;
	add.s32 	%r22, %r72, -1;
	fma.rn.f64 	%fd103, %fd102, 0d7FF0000000000000, 0d7FF0000000000000;
	{
	.reg .b32 %temp; 
	mov.b64 	{%temp, %r74}, %fd102;
	}
	and.b32  	%r75, %r74, 2147483647;
	setp.eq.s32 	%p16, %r75, 0;
	selp.f64 	%fd34, 0dFFF0000000000000, %fd103, %p16;
	selp.b32 	%r76, -1077, -1023, %p15;
	shr.u32 	%r77, %r72, 20;
	add.s32 	%r23, %r76, %r77;
	and.b32  	%r78, %r72, 1048575;
	or.b32  	%r24, %r78, 1072693248;
	mov.b64 	%fd35, {%r73, %r24};
	{
	.reg .b32 %temp; 
	mov.b64 	{%r79, %temp}, %fd35;
	}
	{
	.reg .b32 %temp; 
	mov.b64 	{%temp, %r80}, %fd35;
	}
	add.s32 	%r81, %r80, -1048576;
	mov.b64 	%fd36, {%r79, %r81};
	mov.b32 	%r168, 1;
	mov.f64 	%fd226, 0d3FF0000000000000;
$L__BB0_28:
	cvt.rn.f64.u32 	%fd104, %r168;
	div.rn.f64 	%fd105, %fd32, %fd104;
	mul.f64 	%fd226, %fd226, %fd105;
	setp.ne.s32 	%p17, %r168, %r2;
	@%p17 bra 	$L__BB0_69;
	setp.eq.s32 	%p18, %r2, 0;
	mov.f64 	%fd230, 0dBFE2788CFC6FB619;
	@%p18 bra 	$L__BB0_37;
	setp.lt.u32 	%p19, %r2, 4;
	mov.b32 	%r170, 1;
	mov.f64 	%fd230, 0dBFE2788CFC6FB619;
	@%p19 bra 	$L__BB0_33;
	mov.b32 	%r170, 1;
	mov.f64 	%fd230, 0dBFE2788CFC6FB619;
$L__BB0_32:
	cvt.rn.f64.u32 	%fd112, %r170;
	rcp.rn.f64 	%fd113, %fd112;
	add.f64 	%fd114, %fd230, %fd113;
	add.s32 	%r85, %r170, 1;
	cvt.rn.f64.u32 	%fd115, %r85;
	rcp.rn.f64 	%fd116, %fd115;
	add.f64 	%fd117, %fd114, %fd116;
	add.s32 	%r86, %r170, 2;
	cvt.rn.f64.u32 	%fd118, %r86;
	rcp.rn.f64 	%fd119, %fd118;
	add.f64 	%fd120, %fd117, %fd119;
	add.s32 	%r87, %r170, 3;
	cvt.rn.f64.u32 	%fd121, %r87;
	rcp.rn.f64 	%fd122, %fd121;
	add.f64 	%fd230, %fd120, %fd122;
	add.s32 	%r170, %r170, 4;
	and.b32  	%r88, %r2, 2147483644;
	setp.ne.s32 	%p20, %r87, %r88;
	@%p20 bra 	$L__BB0_32;
$L__BB0_33:
	and.b32  	%r89, %r2, 3;
	setp.eq.s32 	%p21, %r89, 0;
	@%p21 bra 	$L__BB0_37;
	setp.eq.s32 	%p22, %r89, 1;
	cvt.rn.f64.u32 	%fd123, %r170;
	rcp.rn.f64 	%fd124, %fd123;
	add.f64 	%fd230, %fd230, %fd124;
	@%p22 bra 	$L__BB0_37;
	setp.eq.s32 	%p23, %r89, 2;
	add.s32 	%r92, %r170, 1;
	cvt.rn.f64.u32 	%fd125, %r92;
	rcp.rn.f64 	%fd126, %fd125;
	add.f64 	%fd230, %fd230, %fd126;
	@%p23 bra 	$L__BB0_37;
	add.s32 	%r93, %r170, 2;
	cvt.rn.f64.u32 	%fd127, %r93;
	rcp.rn.f64 	%fd128, %fd127;
	add.f64 	%fd230, %fd230, %fd128;
$L__BB0_37:
	setp.gt.u32 	%p24, %r22, 2146435070;
	mov.f64 	%fd231, %fd34;
	@%p24 bra 	$L__BB0_39;
	setp.gt.u32 	%p25, %r24, 1073127582;
	selp.f64 	%fd129, %fd36, %fd35, %p25;
	selp.u32 	%r94, 1, 0, %p25;
	add.s32 	%r95, %r23, %r94;
	add.f64 	%fd130, %fd129, 0dBFF0000000000000;
	add.f64 	%fd131, %fd129, 0d3FF0000000000000;
	rcp.approx.ftz.f64 	%fd132, %fd131;
	neg.f64 	%fd133, %fd131;
	fma.rn.f64 	%fd134, %fd133, %fd132, 0d3FF0000000000000;
	fma.rn.f64 	%fd135, %fd134, %fd134, %fd134;
	fma.rn.f64 	%fd136, %fd135, %fd132, %fd132;
	mul.f64 	%fd137, %fd130, %fd136;
	fma.rn.f64 	%fd138, %fd130, %fd136, %fd137;
	mul.f64 	%fd139, %fd138, %fd138;
	fma.rn.f64 	%fd140, %fd139, 0d3EB1380B3AE80F1E, 0d3ED0EE258B7A8B04;
	fma.rn.f64 	%fd141, %fd140, %fd139, 0d3EF3B2669F02676F;
	fma.rn.f64 	%fd142, %fd141, %fd139, 0d3F1745CBA9AB0956;
	fma.rn.f64 	%fd143, %fd142, %fd139, 0d3F3C71C72D1B5154;
	fma.rn.f64 	%fd144, %fd143, %fd139, 0d3F624924923BE72D;
	fma.rn.f64 	%fd145, %fd144, %fd139, 0d3F8999999999A3C4;
	fma.rn.f64 	%fd146, %fd145, %fd139, 0d3FB5555555555554;
	sub.f64 	%fd147, %fd130, %fd138;
	add.f64 	%fd148, %fd147, %fd147;
	neg.f64 	%fd149, %fd138;
	fma.rn.f64 	%fd150, %fd149, %fd130, %fd148;
	mul.f64 	%fd151, %fd136, %fd150;
	mul.f64 	%fd152, %fd139, %fd146;
	fma.rn.f64 	%fd153, %fd152, %fd138, %fd151;
	xor.b32  	%r96, %r95, -2147483648;
	mov.b32 	%r97, 1127219200;
	mov.b64 	%fd154, {%r96, %r97};
	sub.f64 	%fd155, %fd154, %fd33;
	fma.rn.f64 	%fd156, %fd155, 0d3FE62E42FEFA39EF, %fd138;
	fma.rn.f64 	%fd157, %fd155, 0dBFE62E42FEFA39EF, %fd156;
	sub.f64 	%fd158, %fd157, %fd138;
	sub.f64 	%fd159, %fd153, %fd158;
	fma.rn.f64 	%fd160, %fd155, 0d3C7ABC9E3B39803F, %fd159;
	add.f64 	%fd231, %fd156, %fd160;
$L__BB0_39:
	sub.f64 	%fd161, %fd230, %fd231;
	mul.f64 	%fd232, %fd226, %fd161;
$L__BB0_40:
	ld.param.u32 	%r156, [_Z13expint_kerneliiddiPfPd_param_4];
	add.f64 	%fd233, %fd233, %fd232;
	abs.f64 	%fd162, %fd232;
	abs.f64 	%fd163, %fd233;
	mul.f64 	%fd164, %fd163, 0d39B4484BFEEBC2A0;
	setp.geu.f64 	%p26, %fd162, %fd164;
	add.s32 	%r29, %r168, 1;
	setp.lt.s32 	%p27, %r168, %r156;
	and.pred  	%p28, %p26, %p27;
	mov.u32 	%r168, %r29;
	@%p28 bra 	$L__BB0_28;
$L__BB0_41:
	ld.param.u64 	%rd10, [_Z13expint_kerneliiddiPfPd_param_6];
	setp.lt.s32 	%p36, %r2, 0;
	mov.u32 	%r126, %ntid.x;
	mov.u32 	%r127, %ctaid.x;
	mov.u32 	%r128, %tid.x;
	mad.lo.s32 	%r30, %r126, %r127, %r128;
	cvta.to.global.u64 	%rd3, %rd10;
	mul.wide.s32 	%rd4, %r30, 8;
	add.s64 	%rd5, %rd3, %rd4;
	st.global.f64 	[%rd5], %fd233;
	cvt.rn.f32.f64 	%f41, %fd63;
	setp.lt.f32 	%p37, %f41, 0f00000000;
	or.pred  	%p38, %p36, %p37;
	mov.f32 	%f162, 0fBF800000;
	@%p38 bra 	$L__BB0_67;
	setp.eq.f32 	%p39, %f41, 0f00000000;
	setp.eq.s32 	%p40, %r2, 0;
	and.pred  	%p41, %p40, %p39;
	@%p41 bra 	$L__BB0_67;
	setp.leu.f32 	%p42, %f41, 0f3F800000;
	@%p42 bra 	$L__BB0_50;
	ld.param.u32 	%r161, [_Z13expint_kerneliiddiPfPd_param_4];
	add.s32 	%r146, %r2, 1;
	cvt.rn.f32.u32 	%f116, %r146;
	add.f32 	%f152, %f116, %f41;
	rcp.rn.f32 	%f149, %f152;
	setp.lt.s32 	%p61, %r161, 1;
	@%p61 bra 	$L__BB0_49;
	mov.f32 	%f151, 0f7F7FFFFF;
	mov.b32 	%r171, 1;
	mov.f32 	%f150, %f149;
	bra.uni 	$L__BB0_47;
$L__BB0_46:
	ld.param.u32 	%r162, [_Z13expint_kerneliiddiPfPd_param_4];
	add.s32 	%r31, %r171, 1;
	setp.eq.s32 	%p63, %r171, %r162;
	mov.u32 	%r171, %r31;
	@%p63 bra 	$L__BB0_49;
$L__BB0_47:
	add.s32 	%r148, %r171, %r2;
	mul.lo.s32 	%r149, %r171, %r148;
	neg.s32 	%r150, %r149;
	cvt.rn.f32.s32 	%f118, %r150;
	add.f32 	%f152, %f152, 0f40000000;
	fma.rn.f32 	%f119, %f150, %f118, %f152;
	rcp.rn.f32 	%f150, %f119;
	div.rn.f32 	%f120, %f118, %f151;
	add.f32 	%f151, %f152, %f120;
	mul.f32 	%f121, %f151, %f150;
	mul.f32 	%f149, %f149, %f121;
	add.f32 	%f122, %f121, 0fBF800000;
	abs.f32 	%f123, %f122;
	setp.gtu.f32 	%p62, %f123, 0f0DA24260;
	@%p62 bra 	$L__BB0_46;
	fma.rn.f32 	%f124, %f41, 0fBBBB989D, 0f3F000000;
	cvt.sat.f32.f32 	%f125, %f124;
	mov.f32 	%f126, 0f4B400001;
	mov.f32 	%f127, 0f437C0000;
	fma.rm.f32 	%f128, %f125, %f127, %f126;
	add.f32 	%f129, %f128, 0fCB40007F;
	neg.f32 	%f130, %f129;
	fma.rn.f32 	%f131, %f41, 0fBFB8AA3B, %f130;
	fma.rn.f32 	%f132, %f41, 0fB2A57060, %f131;
	mov.b32 	%r151, %f128;
	shl.b32 	%r152, %r151, 23;
	mov.b32 	%f133, %r152;
	ex2.approx.ftz.f32 	%f134, %f132;
	mul.f32 	%f135, %f134, %f133;
	mul.f32 	%f162, %f149, %f135;
	bra.uni 	$L__BB0_67;
$L__BB0_49:
	fma.rn.f32 	%f136, %f41, 0fBBBB989D, 0f3F000000;
	cvt.sat.f32.f32 	%f137, %f136;
	mov.f32 	%f138, 0f4B400001;
	mov.f32 	%f139, 0f437C0000;
	fma.rm.f32 	%f140, %f137, %f139, %f138;
	add.f32 	%f141, %f140, 0fCB40007F;
	neg.f32 	%f142, %f141;
	fma.rn.f32 	%f143, %f41, 0fBFB8AA3B, %f142;
	fma.rn.f32 	%f144, %f41, 0fB2A57060, %f143;
	mov.b32 	%r153, %f140;
	shl.b32 	%r154, %r153, 23;
	mov.b32 	%f145, %r154;
	ex2.approx.ftz.f32 	%f146, %f144;
	mul.f32 	%f147, %f146, %f145;
	mul.f32 	%f162, %f149, %f147;
	bra.uni 	$L__BB0_67;
$L__BB0_50:
	setp.eq.s32 	%p43, %r2, 0;
	@%p43 bra 	$L__BB0_52;
	cvt.rn.f32.u32 	%f43, %r2;
	rcp.rn.f32 	%f162, %f43;
	bra.uni 	$L__BB0_53;
$L__BB0_52:
	setp.lt.f32 	%p44, %f41, 0f00800000;
	mul.f32 	%f44, %f41, 0f4B000000;
	selp.f32 	%f45, %f44, %f41, %p44;
	selp.f32 	%f46, 0fC1B80000, 0f00000000, %p44;
	mov.b32 	%r129, %f45;
	add.s32 	%r130, %r129, -1059760811;
	and.b32  	%r131, %r130, -8388608;
	sub.s32 	%r132, %r129, %r131;
	mov.b32 	%f47, %r132;
	cvt.rn.f32.s32 	%f48, %r131;
	fma.rn.f32 	%f49, %f48, 0f34000000, %f46;
	add.f32 	%f50, %f47, 0fBF800000;
	fma.rn.f32 	%f51, %f50, 0fBE055027, 0f3E1039F6;
	fma.rn.f32 	%f52, %f51, %f50, 0fBDF8CDCC;
	fma.rn.f32 	%f53, %f52, %f50, 0f3E0F2955;
	fma.rn.f32 	%f54, %f53, %f50, 0fBE2AD8B9;
	fma.rn.f32 	%f55, %f54, %f50, 0f3E4CED0B;
	fma.rn.f32 	%f56, %f55, %f50, 0fBE7FFF22;
	fma.rn.f32 	%f57, %f56, %f50, 0f3EAAAA78;
	fma.rn.f32 	%f58, %f57, %f50, 0fBF000000;
	mul.f32 	%f59, %f50, %f58;
	fma.rn.f32 	%f60, %f59, %f50, %f50;
	fma.rn.f32 	%f61, %f49, 0f3F317218, %f60;
	setp.gt.u32 	%p45, %r129, 2139095039;
	fma.rn.f32 	%f62, %f45, 0f7F800000, 0f7F800000;
	selp.f32 	%f63, %f62, %f61, %p45;
	setp.eq.f32 	%p46, %f45, 0f00000000;
	mov.f32 	%f64, 0fBF13C468;
	sub.f32 	%f65, %f64, %f63;
	selp.f32 	%f162, 0f7F800000, %f65, %p46;
$L__BB0_53:
	ld.param.u32 	%r159, [_Z13expint_kerneliiddiPfPd_param_4];
	setp.lt.s32 	%p47, %r159, 1;
	@%p47 bra 	$L__BB0_67;
	neg.f32 	%f20, %f41;
	setp.lt.f32 	%p48, %f41, 0f00800000;
	mul.f32 	%f67, %f41, 0f4B000000;
	selp.f32 	%f68, %f67, %f41, %p48;
	selp.f32 	%f69, 0fC1B80000, 0f00000000, %p48;
	mov.b32 	%r134, %f68;
	add.s32 	%r135, %r134, -1059760811;
	and.b32  	%r136, %r135, -8388608;
	sub.s32 	%r137, %r134, %r136;
	mov.b32 	%f70, %r137;
	cvt.rn.f32.s32 	%f71, %r136;
	fma.rn.f32 	%f72, %f71, 0f34000000, %f69;
	add.f32 	%f73, %f70, 0fBF800000;
	fma.rn.f32 	%f74, %f73, 0fBE055027, 0f3E1039F6;
	fma.rn.f32 	%f75, %f74, %f73, 0fBDF8CDCC;
	fma.rn.f32 	%f76, %f75, %f73, 0f3E0F2955;
	fma.rn.f32 	%f77, %f76, %f73, 0fBE2AD8B9;
	fma.rn.f32 	%f78, %f77, %f73, 0f3E4CED0B;
	fma.rn.f32 	%f79, %f78, %f73, 0fBE7FFF22;
	fma.rn.f32 	%f80, %f79, %f73, 0f3EAAAA78;
	fma.rn.f32 	%f81, %f80, %f73, 0fBF000000;
	mul.f32 	%f82, %f73, %f81;
	fma.rn.f32 	%f83, %f82, %f73, %f73;
	fma.rn.f32 	%f84, %f72, 0f3F317218, %f83;
	setp.gt.u32 	%p49, %r134, 2139095039;
	fma.rn.f32 	%f85, %f68, 0f7F800000, 0f7F800000;
	selp.f32 	%f86, %f85, %f84, %p49;
	setp.eq.f32 	%p50, %f68, 0f00000000;
	selp.f32 	%f21, 0fFF800000, %f86, %p50;
	and.b32  	%r33, %r2, 3;
	and.b32  	%r34, %r2, 2147483644;
	mov.b32 	%r172, 1;
	mov.f32 	%f156, 0f3F800000;
$L__BB0_55:
	cvt.rn.f32.u32 	%f87, %r172;
	div.rn.f32 	%f88, %f20, %f87;
	mul.f32 	%f156, %f156, %f88;
	setp.ne.s32 	%p51, %r172, %r2;
	@%p51 bra 	$L__BB0_70;
	setp.eq.s32 	%p52, %r2, 0;
	mov.f32 	%f160, 0fBF13C468;
	@%p52 bra 	$L__BB0_65;
	setp.lt.u32 	%p53, %r2, 4;
	mov.b32 	%r174, 1;
	mov.f32 	%f160, 0fBF13C468;
	@%p53 bra 	$L__BB0_61;
	mov.f32 	%f160, 0fBF13C468;
	mov.b32 	%r173, 0;
$L__BB0_59:
	add.s32 	%r141, %r173, 1;
	cvt.rn.f32.u32 	%f95, %r141;
	rcp.rn.f32 	%f96, %f95;
	add.f32 	%f97, %f160, %f96;
	add.s32 	%r142, %r173, 2;
	cvt.rn.f32.u32 	%f98, %r142;
	rcp.rn.f32 	%f99, %f98;
	add.f32 	%f100, %f97, %f99;
	add.s32 	%r143, %r173, 3;
	cvt.rn.f32.u32 	%f101, %r143;
	rcp.rn.f32 	%f102, %f101;
	add.f32 	%f103, %f100, %f102;
	add.s32 	%r173, %r173, 4;
	cvt.rn.f32.u32 	%f104, %r173;
	rcp.rn.f32 	%f105, %f104;
	add.f32 	%f160, %f103, %f105;
	setp.ne.s32 	%p54, %r173, %r34;
	@%p54 bra 	$L__BB0_59;
	add.s32 	%r174, %r173, 1;
$L__BB0_61:
	setp.eq.s32 	%p55, %r33, 0;
	@%p55 bra 	$L__BB0_65;
	setp.eq.s32 	%p56, %r33, 1;
	cvt.rn.f32.u32 	%f106, %r174;
	rcp.rn.f32 	%f107, %f106;
	add.f32 	%f160, %f160, %f107;
	@%p56 bra 	$L__BB0_65;
	setp.eq.s32 	%p57, %r33, 2;
	add.s32 	%r144, %r174, 1;
	cvt.rn.f32.u32 	%f108, %r144;
	rcp.rn.f32 	%f109, %f108;
	add.f32 	%f160, %f160, %f109;
	@%p57 bra 	$L__BB0_65;
	add.s32 	%r145, %r174, 2;
	cvt.rn.f32.u32 	%f110, %r145;
	rcp.rn.f32 	%f111, %f110;
	add.f32 	%f160, %f160, %f111;
$L__BB0_65:
	sub.f32 	%f112, %f160, %f21;
	mul.f32 	%f161, %f156, %f112;
$L__BB0_66:
	ld.param.u32 	%r160, [_Z13expint_kerneliiddiPfPd_param_4];
	add.f32 	%f162, %f162, %f161;
	abs.f32 	%f113, %f161;
	abs.f32 	%f114, %f162;
	mul.f32 	%f115, %f114, 0f0DA24260;
	setp.geu.f32 	%p58, %f113, %f115;
	add.s32 	%r40, %r172, 1;
	setp.lt.s32 	%p59, %r172, %r160;
	and.pred  	%p60, %p58, %p59;
	mov.u32 	%r172, %r40;
	@%p60 bra 	$L__BB0_55;
$L__BB0_67:
	ld.param.u64 	%rd9, [_Z13expint_kerneliiddiPfPd_param_5];
	cvta.to.global.u64 	%rd6, %rd9;
	mul.wide.s32 	%rd7, %r30, 4;
	add.s64 	%rd8, %rd6, %rd7;
	st.global.f32 	[%rd8], %f162;
$L__BB0_68:
	ret;
$L__BB0_69:
	neg.f64 	%fd106, %fd226;
	sub.s32 	%r82, %r168, %r2;
	cvt.rn.f64.s32 	%fd107, %r82;
	div.rn.f64 	%fd232, %fd106, %fd107;
	bra.uni 	$L__BB0_40;
$L__BB0_70:
	neg.f32 	%f89, %f156;
	sub.s32 	%r138, %r172, %r2;
	cvt.rn.f32.s32 	%f90, %r138;
	div.rn.f32 	%f161, %f89, %f90;
	bra.uni 	$L__BB0_66;

}


// ===== COMPILED SASS (sm_100) =====

	.target	sm_100

	.elftype	@"ET_EXEC"


//--------------------- .note.nv.tkinfo           --------------------------
	.section	.note.nv.tkinfo,"",@"SHT_NOTE"
	.sectionflags	@"SHF_NOTE_NV_TKINFO"
	.tkinfo
        /*0018*/ 	.word	0x00000002
        /*0030*/ 	.string	""
        /*0030*/ 	.string	"ptxas"
        /*0030*/ 	.string	"Cuda compilation tools, release 13.0, V13.0.88"
        /*0030*/ 	.string	"Build cuda_13.0.r13.0/compiler.36424714_0"
        /*0030*/ 	.string	"-arch sm_100 -m 64 "



//--------------------- .note.nv.cuinfo           --------------------------
	.section	.note.nv.cuinfo,"",@"SHT_NOTE"
	.sectionflags	@"SHF_NOTE_NV_CUINFO"
        /*0018*/ 	.short	0x0002
        /*001a*/ 	.short	0x0064
        /*001c*/ 	.short	0x0082
	.zero		2


//--------------------- .nv.info                  --------------------------
	.section	.nv.info,"",@"SHT_CUDA_INFO"
	.align	4


	//----- nvinfo : EIATTR_REGCOUNT
	.align		4
        /*0000*/ 	.byte	0x04, 0x2f
        /*0002*/ 	.short	(.L_1 - .L_0)
	.align		4
.L_0:
        /*0004*/ 	.word	index@(_Z13expint_kerneliiddiPfPd)
        /*0008*/ 	.word	0x00000028


	//----- nvinfo : EIATTR_FRAME_SIZE
	.align		4
.L_1:
        /*000c*/ 	.byte	0x04, 0x11
        /*000e*/ 	.short	(.L_3 - .L_2)
	.align		4
.L_2:
        /*0010*/ 	.word	index@($__internal_3_$__cuda_sm3x_div_rn_noftz_f32_slowpath)
        /*0014*/ 	.word	0x00000000


	//----- nvinfo : EIATTR_FRAME_SIZE
	.align		4
.L_3:
        /*0018*/ 	.byte	0x04, 0x11
        /*001a*/ 	.short	(.L_5 - .L_4)
	.align		4
.L_4:
        /*001c*/ 	.word	index@($__internal_2_$__cuda_sm20_rcp_rn_f32_slowpath)
        /*0020*/ 	.word	0x00000000


	//----- nvinfo : EIATTR_FRAME_SIZE
	.align		4
.L_5:
        /*0024*/ 	.byte	0x04, 0x11
        /*0026*/ 	.short	(.L_7 - .L_6)
	.align		4
.L_6:
        /*0028*/ 	.word	index@($__internal_1_$__cuda_sm20_div_rn_f64_full)
        /*002c*/ 	.word	0x00000000


	//----- nvinfo : EIATTR_FRAME_SIZE
	.align		4
.L_7:
        /*0030*/ 	.byte	0x04, 0x11
        /*0032*/ 	.short	(.L_9 - .L_8)
	.align		4
.L_8:
        /*0034*/ 	.word	index@($__internal_0_$__cuda_sm20_dblrcp_rn_slowpath_v3)
        /*0038*/ 	.word	0x00000000


	//----- nvinfo : EIATTR_FRAME_SIZE
	.align		4
.L_9:
        /*003c*/ 	.byte	0x04, 0x11
        /*003e*/ 	.short	(.L_11 - .L_10)
	.align		4
.L_10:
        /*0040*/ 	.word	index@(_Z13expint_kerneliiddiPfPd)
        /*0044*/ 	.word	0x00000000


	//----- nvinfo : EIATTR_MIN_STACK_SIZE
	.align		4
.L_11:
        /*0048*/ 	.byte	0x04, 0x12
        /*004a*/ 	.short	(.L_13 - .L_12)
	.align		4
.L_12:
        /*004c*/ 	.word	index@(_Z13expint_kerneliiddiPfPd)
        /*0050*/ 	.word	0x00000000
.L_13:


//--------------------- .nv.compat                --------------------------
	.section	.nv.compat,"",@"SHT_CUDA_COMPAT_INFO"
	.align	4
        /*0000*/ 	.byte	0x02, 0x09, 0x00, 0x00, 0x02, 0x02, 0x01, 0x00, 0x02, 0x05, 0x05, 0x00, 0x03, 0x07, 0x01, 0x01
        /*0010*/ 	.byte	0x02, 0x03, 0x00, 0x00, 0x02, 0x06, 0x01, 0x00, 0x04, 0x0b, 0x08, 0x00, 0x01, 0x00, 0x00, 0x00
        /*0020*/ 	.byte	0x00, 0x00, 0x00, 0x00


//--------------------- .nv.info._Z13expint_kerneliiddiPfPd --------------------------
	.section	.nv.info._Z13expint_kerneliiddiPfPd,"",@"SHT_CUDA_INFO"
	.sectionflags	@""
	.align	4


	//----- nvinfo : EIATTR_CUDA_API_VERSION
	.align		4
        /*0000*/ 	.byte	0x04, 0x37
        /*0002*/ 	.short	(.L_15 - .L_14)
.L_14:
        /*0004*/ 	.word	0x00000082


	//----- nvinfo : EIATTR_KPARAM_INFO
	.align		4
.L_15:
        /*0008*/ 	.byte	0x04, 0x17
        /*000a*/ 	.short	(.L_17 - .L_16)
.L_16:
        /*000c*/ 	.word	0x00000000
        /*0010*/ 	.short	0x0006
        /*0012*/ 	.short	0x0028
        /*0014*/ 	.byte	0x00, 0xf5, 0x21, 0x00


	//----- nvinfo : EIATTR_KPARAM_INFO
	.align		4
.L_17:
        /*0018*/ 	.byte	0x04, 0x17
        /*001a*/ 	.short	(.L_19 - .L_18)
.L_18:
        /*001c*/ 	.word	0x00000000
        /*0020*/ 	.short	0x0005
        /*0022*/ 	.short	0x0020
        /*0024*/ 	.byte	0x00, 0xf5, 0x21, 0x00


	//----- nvinfo : EIATTR_KPARAM_INFO
	.align		4
.L_19:
        /*0028*/ 	.byte	0x04, 0x17
        /*002a*/ 	.short	(.L_21 - .L_20)
.L_20:
        /*002c*/ 	.word	0x00000000
        /*0030*/ 	.short	0x0004
        /*0032*/ 	.short	0x0018
        /*0034*/ 	.byte	0x00, 0xf0, 0x11, 0x00


	//----- nvinfo : EIATTR_KPARAM_INFO
	.align		4
.L_21:
        /*0038*/ 	.byte	0x04, 0x17
        /*003a*/ 	.short	(.L_23 - .L_22)
.L_22:
        /*003c*/ 	.word	0x00000000
        /*0040*/ 	.short	0x0003
        /*0042*/ 	.short	0x0010
        /*0044*/ 	.byte	0x00, 0xf0, 0x21, 0x00


	//----- nvinfo : EIATTR_KPARAM_INFO
	.align		4
.L_23:
        /*0048*/ 	.byte	0x04, 0x17
        /*004a*/ 	.short	(.L_25 - .L_24)
.L_24:
        /*004c*/ 	.word	0x00000000
        /*0050*/ 	.short	0x0002
        /*0052*/ 	.short	0x0008
        /*0054*/ 	.byte	0x00, 0xf0, 0x21, 0x00


	//----- nvinfo : EIATTR_KPARAM_INFO
	.align		4
.L_25:
        /*0058*/ 	.byte	0x04, 0x17
        /*005a*/ 	.short	(.L_27 - .L_26)
.L_26:
        /*005c*/ 	.word	0x00000000
        /*0060*/ 	.short	0x0001
        /*0062*/ 	.short	0x0004
        /*0064*/ 	.byte	0x00, 0xf0, 0x11, 0x00


	//----- nvinfo : EIATTR_KPARAM_INFO
	.align		4
.L_27:
        /*0068*/ 	.byte	0x04, 0x17
        /*006a*/ 	.short	(.L_29 - .L_28)
.L_28:
        /*006c*/ 	.word	0x00000000
        /*0070*/ 	.short	0x0000
        /*0072*/ 	.short	0x0000
        /*0074*/ 	.byte	0x00, 0xf0, 0x11, 0x00


	//----- nvinfo : EIATTR_SPARSE_MMA_MASK
	.align		4
.L_29:
        /*0078*/ 	.byte	0x03, 0x50
        /*007a*/ 	.short	0x0000


	//----- nvinfo : EIATTR_MAXREG_COUNT
	.align		4
        /*007c*/ 	.byte	0x03, 0x1b
        /*007e*/ 	.short	0x00ff


	//----- nvinfo : EIATTR_MERCURY_ISA_VERSION
	.align		4
        /*0080*/ 	.byte	0x03, 0x5f
        /*0082*/ 	.short	0x0101


	//----- nvinfo : EIATTR_VRC_CTA_INIT_COUNT
	.align		4
        /*0084*/ 	.byte	0x02, 0x4a
	.zero		1
	.zero		1


	//----- nvinfo : EIATTR_EXIT_INSTR_OFFSETS
	.align		4
        /*0088*/ 	.byte	0x04, 0x1c
        /*008a*/ 	.short	(.L_31 - .L_30)


	//   ....[0]....
.L_30:
        /*008c*/ 	.word	0x00000080


	//   ....[1]....
        /*0090*/ 	.word	0x00004480


	//----- nvinfo : EIATTR_CRS_STACK_SIZE
	.align		4
.L_31:
        /*0094*/ 	.byte	0x04, 0x1e
        /*0096*/ 	.short	(.L_33 - .L_32)
.L_32:
        /*0098*/ 	.word	0x00000000


	//----- nvinfo : EIATTR_CBANK_PARAM_SIZE
	.align		4
.L_33:
        /*009c*/ 	.byte	0x03, 0x19
        /*009e*/ 	.short	0x0030


	//----- nvinfo : EIATTR_PARAM_CBANK
	.align		4
        /*00a0*/ 	.byte	0x04, 0x0a
        /*00a2*/ 	.short	(.L_35 - .L_34)
	.align		4
.L_34:
        /*00a4*/ 	.word	index@(.nv.constant0._Z13expint_kerneliiddiPfPd)
        /*00a8*/ 	.short	0x0380
        /*00aa*/ 	.short	0x0030


	//----- nvinfo : EIATTR_SW_WAR
	.align		4
.L_35:
        /*00ac*/ 	.byte	0x04, 0x36
        /*00ae*/ 	.short	(.L_37 - .L_36)
.L_36:
        /*00b0*/ 	.word	0x00000008
.L_37:


//--------------------- .nv.callgraph             --------------------------
	.section	.nv.callgraph,"",@"SHT_CUDA_CALLGRAPH"
	.align	4
	.sectionentsize	8
	.align		4
        /*0000*/ 	.word	0x00000000
	.align		4
        /*0004*/ 	.word	0xffffffff
	.align		4
        /*0008*/ 	.word	0x00000000
	.align		4
        /*000c*/ 	.word	0xfffffffe
	.align		4
        /*0010*/ 	.word	0x00000000
	.align		4
        /*0014*/ 	.word	0xfffffffd
	.align		4
        /*0018*/ 	.word	0x00000000
	.align		4
        /*001c*/ 	.word	0xfffffffc


//--------------------- .text._Z13expint_kerneliiddiPfPd --------------------------
	.section	.text._Z13expint_kerneliiddiPfPd,"ax",@progbits
	.align	128
        .global         _Z13expint_kerneliiddiPfPd
        .type           _Z13expint_kerneliiddiPfPd,@function
        .size           _Z13expint_kerneliiddiPfPd,(.L_x_137 - _Z13expint_kerneliiddiPfPd)
        .other          _Z13expint_kerneliiddiPfPd,@"STO_CUDA_ENTRY STV_DEFAULT"
_Z13expint_kerneliiddiPfPd:
.text._Z13expint_kerneliiddiPfPd:
[----:B------:R-:W-:Y:S01]  /*0000*/  LDC R1, c[0x0][0x37c] ;  /* 0x0000df00ff017b82 */ /* 0x000fe20000000800 */
[----:B------:R-:W0:Y:S07]  /*0010*/  S2R R0, SR_CTAID.X ;  /* 0x0000000000007919 */ /* 0x000e2e0000002500 */
[----:B------:R-:W1:Y:S01]  /*0020*/  LDC.64 R2, c[0x0][0x380] ;  /* 0x0000e000ff027b82 */ /* 0x000e620000000a00 */
[----:B------:R-:W0:Y:S01]  /*0030*/  LDCU UR4, c[0x0][0x360] ;  /* 0x00006c00ff0477ac */ /* 0x000e220008000800 */
[----:B------:R-:W0:Y:S02]  /*0040*/  S2R R5, SR_TID.X ;  /* 0x0000000000057919 */ /* 0x000e240000002100 */
[----:B0-----:R-:W-:-:S02]  /*0050*/  IMAD R0, R0, UR4, R5 ;  /* 0x0000000400007c24 */ /* 0x001fc4000f8e0205 */
[----:B-1----:R-:W-:-:S05]  /*0060*/  IMAD R5, R3, R2, RZ ;  /* 0x0000000203057224 */ /* 0x002fca00078e02ff */
[----:B------:R-:W-:-:S13]  /*0070*/  ISETP.GE.AND P0, PT, R0, R5, PT ;  /* 0x000000050000720c */ /* 0x000fda0003f06270 */
[----:B------:R-:W-:Y:S05]  /*0080*/  @P0 EXIT ;  /* 0x000000000000094d */ /* 0x000fea0003800000 */
[----:B------:R-:W-:Y:S01]  /*0090*/  IABS R7, R3 ;  /* 0x0000000300077213 */ /* 0x000fe20000000000 */
[----:B------:R-:W0:Y:S01]  /*00a0*/  I2F.F64 R20, R3 ;  /* 0x0000000300147312 */ /* 0x000e220000201c00 */
[----:B------:R-:W1:Y:S01]  /*00b0*/  LDC.64 R12, c[0x0][0x388] ;  /* 0x0000e200ff0c7b82 */ /* 0x000e620000000a00 */
[----:B------:R-:W1:Y:S01]  /*00c0*/  LDCU.64 UR4, c[0x0][0x390] ;  /* 0x00007200ff0477ac */ /* 0x000e620008000a00 */
[----:B------:R-:W-:Y:S05]  /*00d0*/  BSSY.RECONVERGENT B0, `(.L_x_0) ;  /* 0x0000031000007945 */ /* 0x000fea0003800200 */
[----:B------:R-:W2:Y:S08]  /*00e0*/  I2F.RP R2, R7 ;  /* 0x0000000700027306 */ /* 0x000eb00000209400 */
[----:B--2---:R-:W2:Y:S02]  /*00f0*/  MUFU.RCP R2, R2 ;  /* 0x0000000200027308 */ /* 0x004ea40000001000 */
[----:B--2---:R-:W-:-:S06]  /*0100*/  VIADD R4, R2, 0xffffffe ;  /* 0x0ffffffe02047836 */ /* 0x004fcc0000000000 */
[----:B------:R2:W3:Y:S02]  /*0110*/  F2I.FTZ.U32.TRUNC.NTZ R5, R4 ;  /* 0x0000000400057305 */ /* 0x0004e4000021f000 */
[----:B--2---:R-:W-:Y:S02]  /*0120*/  IMAD.MOV.U32 R4, RZ, RZ, RZ ;  /* 0x000000ffff047224 */ /* 0x004fe400078e00ff */
[----:B---3--:R-:W-:-:S04]  /*0130*/  IMAD.MOV R6, RZ, RZ, -R5 ;  /* 0x000000ffff067224 */ /* 0x008fc800078e0a05 */
[----:B------:R-:W-:Y:S01]  /*0140*/  IMAD R9, R6, R7, RZ ;  /* 0x0000000706097224 */ /* 0x000fe200078e02ff */
[----:B------:R-:W-:-:S03]  /*0150*/  IABS R6, R0 ;  /* 0x0000000000067213 */ /* 0x000fc60000000000 */
[----:B------:R-:W-:-:S04]  /*0160*/  IMAD.HI.U32 R5, R5, R9, R4 ;  /* 0x0000000905057227 */ /* 0x000fc800078e0004 */
[----:B------:R-:W-:Y:S02]  /*0170*/  IMAD.MOV.U32 R4, RZ, RZ, 0x1 ;  /* 0x00000001ff047424 */ /* 0x000fe400078e00ff */
[----:B------:R-:W-:Y:S02]  /*0180*/  IMAD.HI.U32 R8, R5, R6, RZ ;  /* 0x0000000605087227 */ /* 0x000fe400078e00ff */
[----:B0-----:R-:W0:Y:S02]  /*0190*/  MUFU.RCP64H R5, R21 ;  /* 0x0000001500057308 */ /* 0x001e240000001800 */
[----:B------:R-:W-:-:S04]  /*01a0*/  IMAD.MOV R2, RZ, RZ, -R8 ;  /* 0x000000ffff027224 */ /* 0x000fc800078e0a08 */
[----:B------:R-:W-:-:S05]  /*01b0*/  IMAD R2, R7, R2, R6 ;  /* 0x0000000207027224 */ /* 0x000fca00078e0206 */
[----:B------:R-:W-:-:S13]  /*01c0*/  ISETP.GT.U32.AND P1, PT, R7, R2, PT ;  /* 0x000000020700720c */ /* 0x000fda0003f24070 */
[-C--:B------:R-:W-:Y:S01]  /*01d0*/  @!P1 IADD3 R2, PT, PT, R2, -R7.reuse, RZ ;  /* 0x8000000702029210 */ /* 0x080fe20007ffe0ff */
[----:B------:R-:W-:Y:S01]  /*01e0*/  @!P1 VIADD R8, R8, 0x1 ;  /* 0x0000000108089836 */ /* 0x000fe20000000000 */
[----:B------:R-:W-:Y:S02]  /*01f0*/  ISETP.NE.AND P1, PT, R3, RZ, PT ;  /* 0x000000ff0300720c */ /* 0x000fe40003f25270 */
[----:B------:R-:W-:Y:S01]  /*0200*/  ISETP.GE.U32.AND P0, PT, R2, R7, PT ;  /* 0x000000070200720c */ /* 0x000fe20003f06070 */
[----:B0-----:R-:W-:Y:S01]  /*0210*/  DFMA R6, -R20, R4, 1 ;  /* 0x3ff000001406742b */ /* 0x001fe20000000104 */
[----:B------:R-:W-:-:S04]  /*0220*/  LOP3.LUT R2, R0, R3, RZ, 0x3c, !PT ;  /* 0x0000000300027212 */ /* 0x000fc800078e3cff */
[----:B------:R-:W-:-:S03]  /*0230*/  ISETP.GE.AND P2, PT, R2, RZ, PT ;  /* 0x000000ff0200720c */ /* 0x000fc60003f46270 */
[----:B------:R-:W-:-:S04]  /*0240*/  DFMA R6, R6, R6, R6 ;  /* 0x000000060606722b */ /* 0x000fc80000000006 */
[----:B------:R-:W-:-:S04]  /*0250*/  @P0 VIADD R8, R8, 0x1 ;  /* 0x0000000108080836 */ /* 0x000fc80000000000 */
[----:B------:R-:W-:Y:S02]  /*0260*/  DFMA R6, R4, R6, R4 ;  /* 0x000000060406722b */ /* 0x000fe40000000004 */
[----:B------:R-:W-:Y:S01]  /*0270*/  @!P2 IMAD.MOV R8, RZ, RZ, -R8 ;  /* 0x000000ffff08a224 */ /* 0x000fe200078e0a08 */
[----:B------:R-:W-:Y:S01]  /*0280*/  @!P1 LOP3.LUT R8, RZ, R3, RZ, 0x33, !PT ;  /* 0x00000003ff089212 */ /* 0x000fe200078e33ff */
[----:B-1----:R-:W-:-:S03]  /*0290*/  DADD R4, -R12, UR4 ;  /* 0x000000040c047e29 */ /* 0x002fc60008000100 */
[----:B------:R-:W-:Y:S01]  /*02a0*/  IADD3 R2, PT, PT, -R8, RZ, RZ ;  /* 0x000000ff08027210 */ /* 0x000fe20007ffe1ff */
[----:B------:R-:W-:-:S04]  /*02b0*/  DFMA R10, -R20, R6, 1 ;  /* 0x3ff00000140a742b */ /* 0x000fc80000000106 */
[----:B------:R-:W-:-:S04]  /*02c0*/  IMAD R0, R3, R2, R0 ;  /* 0x0000000203007224 */ /* 0x000fc800078e0200 */
[----:B------:R-:W-:Y:S01]  /*02d0*/  VIADD R0, R0, 0x1 ;  /* 0x0000000100007836 */ /* 0x000fe20000000000 */
[----:B------:R-:W-:-:S03]  /*02e0*/  DFMA R10, R6, R10, R6 ;  /* 0x0000000a060a722b */ /* 0x000fc60000000006 */
[----:B------:R-:W0:Y:S02]  /*02f0*/  I2F.F64 R2, R0 ;  /* 0x0000000000027312 */ /* 0x000e240000201c00 */
[----:B0-----:R-:W-:-:S08]  /*0300*/  DMUL R22, R2, R4 ;  /* 0x0000000402167228 */ /* 0x001fd00000000000 */
[----:B------:R-:W-:Y:S02]  /*0310*/  DMUL R12, R22, R10 ;  /* 0x0000000a160c7228 */ /* 0x000fe40000000000 */
[----:B------:R-:W-:-:S06]  /*0320*/  FSETP.GEU.AND P1, PT, |R23|, 6.5827683646048100446e-37, PT ;  /* 0x036000001700780b */ /* 0x000fcc0003f2e200 */
[----:B------:R-:W-:-:S08]  /*0330*/  DFMA R2, -R20, R12, R22 ;  /* 0x0000000c1402722b */ /* 0x000fd00000000116 */
[----:B------:R-:W-:Y:S01]  /*0340*/  DFMA R12, R10, R2, R12 ;  /* 0x000000020a0c722b */ /* 0x000fe2000000000c */
[----:B------:R-:W-:Y:S02]  /*0350*/  IMAD.MOV.U32 R10, RZ, RZ, 0x0 ;  /* 0x00000000ff0a7424 */ /* 0x000fe400078e00ff */
[----:B------:R-:W-:-:S07]  /*0360*/  IMAD.MOV.U32 R11, RZ, RZ, -0x40100000 ;  /* 0xbff00000ff0b7424 */ /* 0x000fce00078e00ff */
[----:B------:R-:W-:-:S05]  /*0370*/  FFMA R2, RZ, R21, R13 ;  /* 0x00000015ff027223 */ /* 0x000fca000000000d */
[----:B------:R-:W-:-:S13]  /*0380*/  FSETP.GT.AND P0, PT, |R2|, 1.469367938527859385e-39, PT ;  /* 0x001000000200780b */ /* 0x000fda0003f04200 */
[----:B------:R-:W-:Y:S05]  /*0390*/  @P0 BRA P1, `(.L_x_1) ;  /* 0x0000000000100947 */ /* 0x000fea0000800000 */
[----:B------:R-:W-:-:S07]  /*03a0*/  MOV R28, 0x3c0 ;  /* 0x000003c0001c7802 */ /* 0x000fce0000000f00 */
[----:B------:R-:W-:Y:S05]  /*03b0*/  CALL.REL.NOINC `($__internal_1_$__cuda_sm20_div_rn_f64_full) ;  /* 0x0000004000d07944 */ /* 0x000fea0003c00000 */
[----:B------:R-:W-:Y:S01]  /*03c0*/  IMAD.MOV.U32 R12, RZ, RZ, R18 ;  /* 0x000000ffff0c7224 */ /* 0x000fe200078e0012 */
[----:B------:R-:W-:-:S07]  /*03d0*/  MOV R13, R19 ;  /* 0x00000013000d7202 */ /* 0x000fce0000000f00 */
.L_x_1:
[----:B------:R-:W-:Y:S05]  /*03e0*/  BSYNC.RECONVERGENT B0 ;  /* 0x0000000000007941 */ /* 0x000fea0003800200 */
.L_x_0:
[----:B------:R-:W0:Y:S01]  /*03f0*/  LDCU.64 UR4, c[0x0][0x388] ;  /* 0x00007100ff0477ac */ /* 0x000e220008000a00 */
[----:B------:R-:W-:Y:S01]  /*0400*/  BSSY.RECONVERGENT B0, `(.L_x_2) ;  /* 0x000027d000007945 */ /* 0x000fe20003800200 */
[----:B------:R-:W1:Y:S01]  /*0410*/  LDCU UR6, c[0x0][0x398] ;  /* 0x00007300ff0677ac */ /* 0x000e620008000800 */
[----:B0-----:R-:W-:Y:S01]  /*0420*/  DADD R12, R12, UR4 ;  /* 0x000000040c0c7e29 */ /* 0x001fe20008000000 */
[----:B------:R-:W0:Y:S07]  /*0430*/  LDCU.64 UR4, c[0x0][0x358] ;  /* 0x00006b00ff0477ac */ /* 0x000e2e0008000a00 */
[----:B------:R-:W-:-:S02]  /*0440*/  DSETP.GEU.AND P0, PT, R12, RZ, PT ;  /* 0x000000ff0c00722a */ /* 0x000fc40003f0e000 */
[----:B------:R-:W-:-:S04]  /*0450*/  DSETP.NEU.AND P1, PT, R12, RZ, PT ;  /* 0x000000ff0c00722a */ /* 0x000fc80003f2d000 */
[C---:B------:R-:W-:Y:S02]  /*0460*/  ISETP.LT.OR P0, PT, R8.reuse, RZ, !P0 ;  /* 0x000000ff0800720c */ /* 0x040fe40004701670 */
[----:B------:R-:W-:-:S04]  /*0470*/  ISETP.EQ.AND P1, PT, R8, RZ, !P1 ;  /* 0x000000ff0800720c */ /* 0x000fc80004f22270 */
[----:B------:R-:W-:-:S13]  /*0480*/  PLOP3.LUT P0, PT, P0, P1, PT, 0xf8, 0x8f ;  /* 0x00000000008f781c */ /* 0x000fda0000703f70 */
[----:B01----:R-:W-:Y:S05]  /*0490*/  @P0 BRA `(.L_x_3) ;  /* 0x0000002400cc0947 */ /* 0x003fea0003800000 */
[----:B------:R-:W-:-:S14]  /*04a0*/  DSETP.GT.AND P0, PT, R12, 1, PT ;  /* 0x3ff000000c00742a */ /* 0x000fdc0003f04000 */
[----:B------:R-:W-:Y:S05]  /*04b0*/  @!P0 BRA `(.L_x_4) ;  /* 0x0000000c00408947 */ /* 0x000fea0003800000 */
[----:B------:R-:W-:Y:S01]  /*04c0*/  VIADD R0, R8, 0x1 ;  /* 0x0000000108007836 */ /* 0x000fe20000000000 */
[----:B------:R-:W-:Y:S03]  /*04d0*/  BSSY.RECONVERGENT B2, `(.L_x_5) ;  /* 0x0000012000027945 */ /* 0x000fe60003800200 */
[----:B------:R-:W0:Y:S02]  /*04e0*/  I2F.F64.U32 R2, R0 ;  /* 0x0000000000027312 */ /* 0x000e240000201800 */
[----:B0-----:R-:W-:-:S06]  /*04f0*/  DADD R18, R12, R2 ;  /* 0x000000000c127229 */ /* 0x001fcc0000000002 */
[----:B------:R-:W0:Y:S04]  /*0500*/  MUFU.RCP64H R3, R19 ;  /* 0x0000001300037308 */ /* 0x000e280000001800 */
[----:B------:R-:W-:-:S05]  /*0510*/  VIADD R2, R19, 0x300402 ;  /* 0x0030040213027836 */ /* 0x000fca0000000000 */
[----:B------:R-:W-:Y:S01]  /*0520*/  FSETP.GEU.AND P0, PT, |R2|, 5.8789094863358348022e-39, PT ;  /* 0x004004020200780b */ /* 0x000fe20003f0e200 */
[----:B0-----:R-:W-:-:S08]  /*0530*/  DFMA R4, -R18, R2, 1 ;  /* 0x3ff000001204742b */ /* 0x001fd00000000102 */
[----:B------:R-:W-:-:S08]  /*0540*/  DFMA R4, R4, R4, R4 ;  /* 0x000000040404722b */ /* 0x000fd00000000004 */
[----:B------:R-:W-:Y:S01]  /*0550*/  DFMA R4, R2, R4, R2 ;  /* 0x000000040204722b */ /* 0x000fe20000000002 */
[----:B------:R-:W-:Y:S02]  /*0560*/  IMAD.MOV.U32 R2, RZ, RZ, R18 ;  /* 0x000000ffff027224 */ /* 0x000fe400078e0012 */
[----:B------:R-:W-:-:S05]  /*0570*/  IMAD.MOV.U32 R3, RZ, RZ, R19 ;  /* 0x000000ffff037224 */ /* 0x000fca00078e0013 */
[----:B------:R-:W-:-:S08]  /*0580*/  DFMA R6, -R18, R4, 1 ;  /* 0x3ff000001206742b */ /* 0x000fd00000000104 */
[----:B------:R-:W-:Y:S01]  /*0590*/  DFMA R20, R4, R6, R4 ;  /* 0x000000060414722b */ /* 0x000fe20000000004 */
[----:B------:R-:W-:Y:S10]  /*05a0*/  @P0 BRA `(.L_x_6) ;  /* 0x0000000000100947 */ /* 0x000ff40003800000 */
[----:B------:R-:W-:Y:S02]  /*05b0*/  LOP3.LUT R22, R19, 0x7fffffff, RZ, 0xc0, !PT ;  /* 0x7fffffff13167812 */ /* 0x000fe400078ec0ff */
[----:B------:R-:W-:Y:S02]  /*05c0*/  MOV R28, 0x5f0 ;  /* 0x000005f0001c7802 */ /* 0x000fe40000000f00 */
[----:B------:R-:W-:-:S07]  /*05d0*/  IADD3 R22, PT, PT, R22, -0x100000, RZ ;  /* 0xfff0000016167810 */ /* 0x000fce0007ffe0ff */
[----:B------:R-:W-:Y:S05]  /*05e0*/  CALL.REL.NOINC `($__internal_0_$__cuda_sm20_dblrcp_rn_slowpath_v3) ;  /* 0x0000003c00a87944 */ /* 0x000fea0003c00000 */
.L_x_6:
[----:B------:R-:W-:Y:S05]  /*05f0*/  BSYNC.RECONVERGENT B2 ;  /* 0x0000000000027941 */ /* 0x000fea0003800200 */
.L_x_5:
[----:B------:R-:W0:Y:S01]  /*0600*/  LDCU UR7, c[0x0][0x398] ;  /* 0x00007300ff0777ac */ /* 0x000e220008000800 */
[----:B------:R-:W-:Y:S02]  /*0610*/  IMAD.MOV.U32 R10, RZ, RZ, R20 ;  /* 0x000000ffff0a7224 */ /* 0x000fe400078e0014 */
[----:B------:R-:W-:Y:S01]  /*0620*/  IMAD.MOV.U32 R11, RZ, RZ, R21 ;  /* 0x000000ffff0b7224 */ /* 0x000fe200078e0015 */
[----:B0-----:R-:W-:-:S09]  /*0630*/  UISETP.GE.AND UP0, UPT, UR7, 0x1, UPT ;  /* 0x000000010700788c */ /* 0x001fd2000bf06270 */
[----:B------:R-:W-:Y:S05]  /*0640*/  BRA.U !UP0, `(.L_x_7) ;  /* 0x0000000108fc7547 */ /* 0x000fea000b800000 */
[----:B------:R-:W-:Y:S01]  /*0650*/  IMAD.MOV.U32 R5, RZ, RZ, 0x1 ;  /* 0x00000001ff057424 */ /* 0x000fe200078e00ff */
[----:B------:R-:W-:Y:S01]  /*0660*/  MOV R15, 0x7fefffff ;  /* 0x7fefffff000f7802 */ /* 0x000fe20000000f00 */
[----:B------:R-:W-:Y:S02]  /*0670*/  IMAD.MOV.U32 R14, RZ, RZ, -0x1 ;  /* 0xffffffffff0e7424 */ /* 0x000fe400078e00ff */
[----:B------:R-:W-:Y:S02]  /*0680*/  IMAD.MOV.U32 R16, RZ, RZ, R10 ;  /* 0x000000ffff107224 */ /* 0x000fe400078e000a */
[----:B------:R-:W-:-:S07]  /*0690*/  IMAD.MOV.U32 R17, RZ, RZ, R11 ;  /* 0x000000ffff117224 */ /* 0x000fce00078e000b */
.L_x_13:
[----:B------:R-:W-:Y:S01]  /*06a0*/  IMAD.IADD R0, R8, 0x1, R5 ;  /* 0x0000000108007824 */ /* 0x000fe200078e0205 */
[----:B------:R-:W-:Y:S01]  /*06b0*/  DADD R2, R2, 2 ;  /* 0x4000000002027429 */ /* 0x000fe20000000000 */
[----:B------:R-:W-:Y:S02]  /*06c0*/  BSSY.RECONVERGENT B2, `(.L_x_8) ;  /* 0x0000014000027945 */ /* 0x000fe40003800200 */
[----:B------:R-:W-:-:S04]  /*06d0*/  IMAD.MOV R6, RZ, RZ, -R0 ;  /* 0x000000ffff067224 */ /* 0x000fc800078e0a00 */
[----:B------:R-:W-:-:S06]  /*06e0*/  IMAD R6, R6, R5, RZ ;  /* 0x0000000506067224 */ /* 0x000fcc00078e02ff */
[----:B------:R-:W0:Y:S02]  /*06f0*/  I2F.F64 R6, R6 ;  /* 0x0000000600067312 */ /* 0x000e240000201c00 */
[----:B0-----:R-:W-:-:S06]  /*0700*/  DFMA R22, R6, R16, R2 ;  /* 0x000000100616722b */ /* 0x001fcc0000000002 */
[----:B------:R-:W0:Y:S04]  /*0710*/  MUFU.RCP64H R17, R23 ;  /* 0x0000001700117308 */ /* 0x000e280000001800 */
[----:B------:R-:W-:-:S04]  /*0720*/  IADD3 R16, PT, PT, R23, 0x300402, RZ ;  /* 0x0030040217107810 */ /* 0x000fc80007ffe0ff */
[----:B------:R-:W-:Y:S02]  /*0730*/  FSETP.GEU.AND P0, PT, |R16|, 5.8789094863358348022e-39, PT ;  /* 0x004004021000780b */ /* 0x000fe40003f0e200 */
[----:B0-----:R-:W-:-:S08]  /*0740*/  DFMA R18, -R22, R16, 1 ;  /* 0x3ff000001612742b */ /* 0x001fd00000000110 */
[----:B------:R-:W-:-:S08]  /*0750*/  DFMA R18, R18, R18, R18 ;  /* 0x000000121212722b */ /* 0x000fd00000000012 */
[----:B------:R-:W-:-:S08]  /*0760*/  DFMA R18, R16, R18, R16 ;  /* 0x000000121012722b */ /* 0x000fd00000000010 */
[----:B------:R-:W-:-:S08]  /*0770*/  DFMA R20, -R22, R18, 1 ;  /* 0x3ff000001614742b */ /* 0x000fd00000000112 */
[----:B------:R-:W-:Y:S01]  /*0780*/  DFMA R20, R18, R20, R18 ;  /* 0x000000141214722b */ /* 0x000fe20000000012 */
[----:B------:R-:W-:Y:S10]  /*0790*/  @P0 BRA `(.L_x_9) ;  /* 0x0000000000180947 */ /* 0x000ff40003800000 */
[----:B------:R-:W-:Y:S01]  /*07a0*/  LOP3.LUT R0, R23, 0x7fffffff, RZ, 0xc0, !PT ;  /* 0x7fffffff17007812 */ /* 0x000fe200078ec0ff */
[----:B------:R-:W-:Y:S01]  /*07b0*/  IMAD.MOV.U32 R18, RZ, RZ, R22 ;  /* 0x000000ffff127224 */ /* 0x000fe200078e0016 */
[----:B------:R-:W-:Y:S01]  /*07c0*/  MOV R28, 0x800 ;  /* 0x00000800001c7802 */ /* 0x000fe20000000f00 */
[----:B------:R-:W-:Y:S02]  /*07d0*/  IMAD.MOV.U32 R19, RZ, RZ, R23 ;  /* 0x000000ffff137224 */ /* 0x000fe400078e0017 */
[----:B------:R-:W-:-:S07]  /*07e0*/  VIADD R22, R0, 0xfff00000 ;  /* 0xfff0000000167836 */ /* 0x000fce0000000000 */
[----:B------:R-:W-:Y:S05]  /*07f0*/  CALL.REL.NOINC `($__internal_0_$__cuda_sm20_dblrcp_rn_slowpath_v3) ;  /* 0x0000003c00247944 */ /* 0x000fea0003c00000 */
.L_x_9:
[----:B------:R-:W-:Y:S05]  /*0800*/  BSYNC.RECONVERGENT B2 ;  /* 0x0000000000027941 */ /* 0x000fea0003800200 */
.L_x_8:
[----:B------:R-:W0:Y:S01]  /*0810*/  MUFU.RCP64H R17, R15 ;  /* 0x0000000f00117308 */ /* 0x000e220000001800 */
[----:B------:R-:W-:Y:S01]  /*0820*/  IMAD.MOV.U32 R16, RZ, RZ, 0x1 ;  /* 0x00000001ff107424 */ /* 0x000fe200078e00ff */
[----:B------:R-:W-:Y:S01]  /*0830*/  FSETP.GEU.AND P1, PT, |R7|, 6.5827683646048100446e-37, PT ;  /* 0x036000000700780b */ /* 0x000fe20003f2e200 */
[----:B------:R-:W-:Y:S04]  /*0840*/  BSSY.RECONVERGENT B1, `(.L_x_10) ;  /* 0x0000014000017945 */ /* 0x000fe80003800200 */
[----:B0-----:R-:W-:-:S08]  /*0850*/  DFMA R18, R16, -R14, 1 ;  /* 0x3ff000001012742b */ /* 0x001fd0000000080e */
[----:B------:R-:W-:-:S08]  /*0860*/  DFMA R18, R18, R18, R18 ;  /* 0x000000121212722b */ /* 0x000fd00000000012 */
[----:B------:R-:W-:-:S08]  /*0870*/  DFMA R18, R16, R18, R16 ;  /* 0x000000121012722b */ /* 0x000fd00000000010 */
[----:B------:R-:W-:-:S08]  /*0880*/  DFMA R16, R18, -R14, 1 ;  /* 0x3ff000001210742b */ /* 0x000fd0000000080e */
[----:B------:R-:W-:-:S08]  /*0890*/  DFMA R16, R18, R16, R18 ;  /* 0x000000101210722b */ /* 0x000fd00000000012 */
[----:B------:R-:W-:-:S08]  /*08a0*/  DMUL R18, R6, R16 ;  /* 0x0000001006127228 */ /* 0x000fd00000000000 */
[----:B------:R-:W-:-:S08]  /*08b0*/  DFMA R22, R18, -R14, R6 ;  /* 0x8000000e1216722b */ /* 0x000fd00000000006 */
[----:B------:R-:W-:Y:S01]  /*08c0*/  DFMA R18, R16, R22, R18 ;  /* 0x000000161012722b */ /* 0x000fe20000000012 */
[----:B------:R-:W-:Y:S01]  /*08d0*/  MOV R16, R20 ;  /* 0x0000001400107202 */ /* 0x000fe20000000f00 */
[----:B------:R-:W-:-:S08]  /*08e0*/  IMAD.MOV.U32 R17, RZ, RZ, R21 ;  /* 0x000000ffff117224 */ /* 0x000fd000078e0015 */
[----:B------:R-:W-:-:S05]  /*08f0*/  FFMA R0, RZ, R15, R19 ;  /* 0x0000000fff007223 */ /* 0x000fca0000000013 */
[----:B------:R-:W-:-:S13]  /*0900*/  FSETP.GT.AND P0, PT, |R0|, 1.469367938527859385e-39, PT ;  /* 0x001000000000780b */ /* 0x000fda0003f04200 */
[----:B------:R-:W-:Y:S05]  /*0910*/  @P0 BRA P1, `(.L_x_11) ;  /* 0x0000000000180947 */ /* 0x000fea0000800000 */
[----:B------:R-:W-:Y:S01]  /*0920*/  IMAD.MOV.U32 R22, RZ, RZ, R6 ;  /* 0x000000ffff167224 */ /* 0x000fe200078e0006 */
[----:B------:R-:W-:Y:S01]  /*0930*/  MOV R21, R15 ;  /* 0x0000000f00157202 */ /* 0x000fe20000000f00 */
[----:B------:R-:W-:Y:S01]  /*0940*/  IMAD.MOV.U32 R23, RZ, RZ, R7 ;  /* 0x000000ffff177224 */ /* 0x000fe200078e0007 */
[----:B------:R-:W-:Y:S01]  /*0950*/  MOV R28, 0x980 ;  /* 0x00000980001c7802 */ /* 0x000fe20000000f00 */
[----:B------:R-:W-:-:S07]  /*0960*/  IMAD.MOV.U32 R20, RZ, RZ, R14 ;  /* 0x000000ffff147224 */ /* 0x000fce00078e000e */
[----:B------:R-:W-:Y:S05]  /*0970*/  CALL.REL.NOINC `($__internal_1_$__cuda_sm20_div_rn_f64_full) ;  /* 0x0000003c00607944 */ /* 0x000fea0003c00000 */
.L_x_11:
[----:B------:R-:W-:Y:S05]  /*0980*/  BSYNC.RECONVERGENT B1 ;  /* 0x0000000000017941 */ /* 0x000fea0003800200 */
.L_x_10:
[----:B------:R-:W-:Y:S01]  /*0990*/  DADD R14, R2, R18 ;  /* 0x00000000020e7229 */ /* 0x000fe20000000012 */
[----:B------:R-:W-:Y:S01]  /*09a0*/  UMOV UR8, 0xfeebc2a0 ;  /* 0xfeebc2a000087882 */ /* 0x000fe20000000000 */
[----:B------:R-:W-:-:S06]  /*09b0*/  UMOV UR9, 0x39b4484b ;  /* 0x39b4484b00097882 */ /* 0x000fcc0000000000 */
[----:B------:R-:W-:-:S08]  /*09c0*/  DMUL R6, R16, R14 ;  /* 0x0000000e10067228 */ /* 0x000fd00000000000 */
[C---:B------:R-:W-:Y:S02]  /*09d0*/  DADD R18, R6.reuse, -1 ;  /* 0xbff0000006127429 */ /* 0x040fe40000000000 */
[----:B------:R-:W-:-:S06]  /*09e0*/  DMUL R10, R6, R10 ;  /* 0x0000000a060a7228 */ /* 0x000fcc0000000000 */
[----:B------:R-:W-:-:S14]  /*09f0*/  DSETP.GTU.AND P0, PT, |R18|, UR8, PT ;  /* 0x0000000812007e2a */ /* 0x000fdc000bf0c200 */
[----:B------:R-:W-:Y:S05]  /*0a00*/  @!P0 BRA `(.L_x_12) ;  /* 0x0000000000fc8947 */ /* 0x000fea0003800000 */
[C---:B------:R-:W-:Y:S01]  /*0a10*/  ISETP.NE.AND P0, PT, R5.reuse, UR6, PT ;  /* 0x0000000605007c0c */ /* 0x040fe2000bf05270 */
[----:B------:R-:W-:-:S12]  /*0a20*/  VIADD R5, R5, 0x1 ;  /* 0x0000000105057836 */ /* 0x000fd80000000000 */
[----:B------:R-:W-:Y:S05]  /*0a30*/  @P0 BRA `(.L_x_13) ;  /* 0xfffffffc00180947 */ /* 0x000fea000383ffff */
.L_x_7:
[----:B------:R-:W-:Y:S01]  /*0a40*/  IMAD.MOV.U32 R2, RZ, RZ, 0x652b82fe ;  /* 0x652b82feff027424 */ /* 0x000fe200078e00ff */
[----:B------:R-:W-:Y:S01]  /*0a50*/  UMOV UR8, 0xfefa39ef ;  /* 0xfefa39ef00087882 */ /* 0x000fe20000000000 */
[----:B------:R-:W-:Y:S01]  /*0a60*/  IMAD.MOV.U32 R3, RZ, RZ, 0x3ff71547 ;  /* 0x3ff71547ff037424 */ /* 0x000fe200078e00ff */
[----:B------:R-:W-:Y:S01]  /*0a70*/  UMOV UR9, 0x3fe62e42 ;  /* 0x3fe62e4200097882 */ /* 0x000fe20000000000 */
[----:B------:R-:W-:Y:S01]  /*0a80*/  DADD R14, -RZ, -R12 ;  /* 0x00000000ff0e7229 */ /* 0x000fe2000000090c */
[----:B------:R-:W-:Y:S03]  /*0a90*/  BSSY.RECONVERGENT B1, `(.L_x_14) ;  /* 0x0000034000017945 */ /* 0x000fe60003800200 */
[----:B------:R-:W-:-:S06]  /*0aa0*/  DFMA R2, R12, -R2, 6.75539944105574400000e+15 ;  /* 0x433800000c02742b */ /* 0x000fcc0000000802 */
[----:B------:R-:W-:Y:S02]  /*0ab0*/  FSETP.GEU.AND P0, PT, |R15|, 4.1917929649353027344, PT ;  /* 0x4086232b0f00780b */ /* 0x000fe40003f0e200 */
[----:B------:R-:W-:-:S08]  /*0ac0*/  DADD R4, R2, -6.75539944105574400000e+15 ;  /* 0xc338000002047429 */ /* 0x000fd00000000000 */
[----:B------:R-:W-:Y:S01]  /*0ad0*/  DFMA R6, R4, -UR8, -R12 ;  /* 0x8000000804067c2b */ /* 0x000fe2000800080c */
[----:B------:R-:W-:Y:S01]  /*0ae0*/  UMOV UR8, 0x3b39803f ;  /* 0x3b39803f00087882 */ /* 0x000fe20000000000 */
[----:B------:R-:W-:-:S06]  /*0af0*/  UMOV UR9, 0x3c7abc9e ;  /* 0x3c7abc9e00097882 */ /* 0x000fcc0000000000 */
[----:B------:R-:W-:Y:S01]  /*0b00*/  DFMA R6, R4, -UR8, R6 ;  /* 0x8000000804067c2b */ /* 0x000fe20008000006 */
[----:B------:R-:W-:Y:S01]  /*0b10*/  UMOV UR8, 0x69ce2bdf ;  /* 0x69ce2bdf00087882 */ /* 0x000fe20000000000 */
[----:B------:R-:W-:Y:S01]  /*0b20*/  IMAD.MOV.U32 R4, RZ, RZ, -0x35dec16 ;  /* 0xfca213eaff047424 */ /* 0x000fe200078e00ff */
[----:B------:R-:W-:Y:S01]  /*0b30*/  MOV R5, 0x3e928af3 ;  /* 0x3e928af300057802 */ /* 0x000fe20000000f00 */
[----:B------:R-:W-:-:S05]  /*0b40*/  UMOV UR9, 0x3e5ade15 ;  /* 0x3e5ade1500097882 */ /* 0x000fca0000000000 */
[----:B------:R-:W-:Y:S01]  /*0b50*/  DFMA R4, R6, UR8, R4 ;  /* 0x0000000806047c2b */ /* 0x000fe20008000004 */
[----:B------:R-:W-:Y:S01]  /*0b60*/  UMOV UR8, 0x62401315 ;  /* 0x6240131500087882 */ /* 0x000fe20000000000 */
[----:B------:R-:W-:-:S06]  /*0b70*/  UMOV UR9, 0x3ec71dee ;  /* 0x3ec71dee00097882 */ /* 0x000fcc0000000000 */
[----:B------:R-:W-:Y:S01]  /*0b80*/  DFMA R4, R6, R4, UR8 ;  /* 0x0000000806047e2b */ /* 0x000fe20008000004 */
        /* <DEDUP_REMOVED lines=20> */
[----:B------:R-:W-:-:S08]  /*0cd0*/  DFMA R4, R6, R4, UR8 ;  /* 0x0000000806047e2b */ /* 0x000fd00008000004 */
[----:B------:R-:W-:-:S08]  /*0ce0*/  DFMA R4, R6, R4, 1 ;  /* 0x3ff000000604742b */ /* 0x000fd00000000004 */
[----:B------:R-:W-:-:S10]  /*0cf0*/  DFMA R6, R6, R4, 1 ;  /* 0x3ff000000606742b */ /* 0x000fd40000000004 */
[----:B------:R-:W-:Y:S02]  /*0d00*/  IMAD R5, R2, 0x100000, R7 ;  /* 0x0010000002057824 */ /* 0x000fe400078e0207 */
[----:B------:R-:W-:Y:S01]  /*0d10*/  IMAD.MOV.U32 R4, RZ, RZ, R6 ;  /* 0x000000ffff047224 */ /* 0x000fe200078e0006 */
[----:B------:R-:W-:Y:S06]  /*0d20*/  @!P0 BRA `(.L_x_15) ;  /* 0x0000000000288947 */ /* 0x000fec0003800000 */
[----:B------:R-:W-:Y:S02]  /*0d30*/  FSETP.GEU.AND P0, PT, |R15|, 4.2275390625, PT ;  /* 0x408748000f00780b */ /* 0x000fe40003f0e200 */
[----:B------:R-:W-:-:S11]  /*0d40*/  CS2R R4, SRZ ;  /* 0x0000000000047805 */ /* 0x000fd6000001ff00 */
[----:B------:R-:W-:-:S04]  /*0d50*/  @!P0 LEA.HI R0, R2, R2, RZ, 0x1 ;  /* 0x0000000202008211 */ /* 0x000fc800078f08ff */
[----:B------:R-:W-:-:S05]  /*0d60*/  @!P0 SHF.R.S32.HI R3, RZ, 0x1, R0 ;  /* 0x00000001ff038819 */ /* 0x000fca0000011400 */
[----:B------:R-:W-:Y:S02]  /*0d70*/  @!P0 IMAD.IADD R2, R2, 0x1, -R3 ;  /* 0x0000000102028824 */ /* 0x000fe400078e0a03 */
[----:B------:R-:W-:-:S03]  /*0d80*/  @!P0 IMAD R3, R3, 0x100000, R7 ;  /* 0x0010000003038824 */ /* 0x000fc600078e0207 */
[----:B------:R-:W-:Y:S02]  /*0d90*/  @!P0 LEA R7, R2, 0x3ff00000, 0x14 ;  /* 0x3ff0000002078811 */ /* 0x000fe400078ea0ff */
[----:B------:R-:W-:Y:S01]  /*0da0*/  @!P0 MOV R2, R6 ;  /* 0x0000000600028202 */ /* 0x000fe20000000f00 */
[----:B------:R-:W-:-:S06]  /*0db0*/  @!P0 IMAD.MOV.U32 R6, RZ, RZ, RZ ;  /* 0x000000ffff068224 */ /* 0x000fcc00078e00ff */
[----:B------:R-:W-:-:S11]  /*0dc0*/  @!P0 DMUL R4, R2, R6 ;  /* 0x0000000602048228 */ /* 0x000fd60000000000 */
.L_x_15:
[----:B------:R-:W-:Y:S05]  /*0dd0*/  BSYNC.RECONVERGENT B1 ;  /* 0x0000000000017941 */ /* 0x000fea0003800200 */
.L_x_14:
[----:B------:R-:W-:Y:S01]  /*0de0*/  DMUL R10, R4, R10 ;  /* 0x0000000a040a7228 */ /* 0x000fe20000000000 */
[----:B------:R-:W-:Y:S10]  /*0df0*/  BRA `(.L_x_3) ;  /* 0x0000001c00747947 */ /* 0x000ff40003800000 */
.L_x_12:
        /* <DEDUP_REMOVED lines=57> */
.L_x_17:
[----:B------:R-:W-:Y:S05]  /*1190*/  BSYNC.RECONVERGENT B1 ;  /* 0x0000000000017941 */ /* 0x000fea0003800200 */
.L_x_16:
[----:B------:R-:W-:Y:S01]  /*11a0*/  DMUL R10, R10, R4 ;  /* 0x000000040a0a7228 */ /* 0x000fe20000000000 */
[----:B------:R-:W-:Y:S10]  /*11b0*/  BRA `(.L_x_3) ;  /* 0x0000001800847947 */ /* 0x000ff40003800000 */
.L_x_4:
[----:B------:R-:W-:Y:S01]  /*11c0*/  ISETP.NE.AND P0, PT, R8, RZ, PT ;  /* 0x000000ff0800720c */ /* 0x000fe20003f05270 */
[----:B------:R-:W-:-:S12]  /*11d0*/  BSSY.RECONVERGENT B2, `(.L_x_18) ;  /* 0x000006e000027945 */ /* 0x000fd80003800200 */
[----:B------:R-:W-:Y:S05]  /*11e0*/  @!P0 BRA `(.L_x_19) ;  /* 0x00000000004c8947 */ /* 0x000fea0003800000 */
[----:B------:R-:W0:Y:S01]  /*11f0*/  I2F.F64.U32 R18, R8 ;  /* 0x0000000800127312 */ /* 0x000e220000201800 */
[----:B------:R-:W-:Y:S07]  /*1200*/  BSSY.RECONVERGENT B3, `(.L_x_20) ;  /* 0x000000e000037945 */ /* 0x000fee0003800200 */
[----:B0-----:R-:W0:Y:S01]  /*1210*/  MUFU.RCP64H R3, R19 ;  /* 0x0000001300037308 */ /* 0x001e220000001800 */
[----:B------:R-:W-:-:S05]  /*1220*/  VIADD R2, R19, 0x300402 ;  /* 0x0030040213027836 */ /* 0x000fca0000000000 */
[----:B------:R-:W-:Y:S01]  /*1230*/  FSETP.GEU.AND P0, PT, |R2|, 5.8789094863358348022e-39, PT ;  /* 0x004004020200780b */ /* 0x000fe20003f0e200 */
[----:B0-----:R-:W-:-:S08]  /*1240*/  DFMA R4, -R18, R2, 1 ;  /* 0x3ff000001204742b */ /* 0x001fd00000000102 */
[----:B------:R-:W-:-:S08]  /*1250*/  DFMA R4, R4, R4, R4 ;  /* 0x000000040404722b */ /* 0x000fd00000000004 */
[----:B------:R-:W-:-:S08]  /*1260*/  DFMA R4, R2, R4, R2 ;  /* 0x000000040204722b */ /* 0x000fd00000000002 */
[----:B------:R-:W-:-:S08]  /*1270*/  DFMA R6, -R18, R4, 1 ;  /* 0x3ff000001206742b */ /* 0x000fd00000000104 */
[----:B------:R-:W-:Y:S01]  /*1280*/  DFMA R20, R4, R6, R4 ;  /* 0x000000060414722b */ /* 0x000fe20000000004 */
[----:B------:R-:W-:Y:S10]  /*1290*/  @P0 BRA `(.L_x_21) ;  /* 0x0000000000100947 */ /* 0x000ff40003800000 */
[----:B------:R-:W-:Y:S02]  /*12a0*/  LOP3.LUT R22, R19, 0x7fffffff, RZ, 0xc0, !PT ;  /* 0x7fffffff13167812 */ /* 0x000fe400078ec0ff */
[----:B------:R-:W-:-:S03]  /*12b0*/  MOV R28, 0x12e0 ;  /* 0x000012e0001c7802 */ /* 0x000fc60000000f00 */
[----:B------:R-:W-:-:S07]  /*12c0*/  VIADD R22, R22, 0xfff00000 ;  /* 0xfff0000016167836 */ /* 0x000fce0000000000 */
[----:B------:R-:W-:Y:S05]  /*12d0*/  CALL.REL.NOINC `($__internal_0_$__cuda_sm20_dblrcp_rn_slowpath_v3) ;  /* 0x00000030006c7944 */ /* 0x000fea0003c00000 */
.L_x_21:
[----:B------:R-:W-:Y:S05]  /*12e0*/  BSYNC.RECONVERGENT B3 ;  /* 0x0000000000037941 */ /* 0x000fea0003800200 */
.L_x_20:
[----:B------:R-:W-:Y:S01]  /*12f0*/  IMAD.MOV.U32 R10, RZ, RZ, R20 ;  /* 0x000000ffff0a7224 */ /* 0x000fe200078e0014 */
[----:B------:R-:W-:Y:S01]  /*1300*/  MOV R11, R21 ;  /* 0x00000015000b7202 */ /* 0x000fe20000000f00 */
[----:B------:R-:W-:Y:S06]  /*1310*/  BRA `(.L_x_22) ;  /* 0x0000000400647947 */ /* 0x000fec0003800000 */
.L_x_19:
[----:B------:R-:W-:Y:S01]  /*1320*/  ISETP.GT.AND P0, PT, R13, 0xfffff, PT ;  /* 0x000fffff0d00780c */ /* 0x000fe20003f04270 */
[----:B------:R-:W-:Y:S01]  /*1330*/  IMAD.MOV.U32 R2, RZ, RZ, R12 ;  /* 0x000000ffff027224 */ /* 0x000fe200078e000c */
[----:B------:R-:W-:Y:S01]  /*1340*/  BSSY.RECONVERGENT B1, `(.L_x_23) ;  /* 0x0000053000017945 */ /* 0x000fe20003800200 */
[--C-:B------:R-:W-:Y:S02]  /*1350*/  IMAD.MOV.U32 R3, RZ, RZ, R13.reuse ;  /* 0x000000ffff037224 */ /* 0x100fe400078e000d */
[----:B------:R-:W-:Y:S02]  /*1360*/  IMAD.MOV.U32 R0, RZ, RZ, R13 ;  /* 0x000000ffff007224 */ /* 0x000fe400078e000d */
[----:B------:R-:W-:-:S06]  /*1370*/  IMAD.MOV.U32 R9, RZ, RZ, -0x3ff ;  /* 0xfffffc01ff097424 */ /* 0x000fcc00078e00ff */
[----:B------:R-:W-:Y:S01]  /*1380*/  @!P0 DMUL R2, R12, 1.80143985094819840000e+16 ;  /* 0x435000000c028828 */ /* 0x000fe20000000000 */
[----:B------:R-:W-:-:S09]  /*1390*/  @!P0 IMAD.MOV.U32 R9, RZ, RZ, -0x435 ;  /* 0xfffffbcbff098424 */ /* 0x000fd200078e00ff */
[----:B------:R-:W-:-:S05]  /*13a0*/  @!P0 IMAD.MOV.U32 R0, RZ, RZ, R3 ;  /* 0x000000ffff008224 */ /* 0x000fca00078e0003 */
[----:B------:R-:W-:-:S04]  /*13b0*/  IADD3 R4, PT, PT, R0, -0x1, RZ ;  /* 0xffffffff00047810 */ /* 0x000fc80007ffe0ff */
[----:B------:R-:W-:Y:S01]  /*13c0*/  ISETP.GT.U32.AND P1, PT, R4, 0x7feffffe, PT ;  /* 0x7feffffe0400780c */ /* 0x000fe20003f24070 */
[----:B------:R-:W-:Y:S02]  /*13d0*/  IMAD.MOV.U32 R4, RZ, RZ, R12 ;  /* 0x000000ffff047224 */ /* 0x000fe400078e000c */
[----:B------:R-:W-:-:S10]  /*13e0*/  @!P0 IMAD.MOV.U32 R4, RZ, RZ, R2 ;  /* 0x000000ffff048224 */ /* 0x000fd400078e0002 */
[----:B------:R-:W-:Y:S05]  /*13f0*/  @P1 BRA `(.L_x_24) ;  /* 0x0000000400041947 */ /* 0x000fea0003800000 */
[----:B------:R-:W-:Y:S01]  /*1400*/  LOP3.LUT R2, R0, 0xfffff, RZ, 0xc0, !PT ;  /* 0x000fffff00027812 */ /* 0x000fe200078ec0ff */
[----:B------:R-:W-:Y:S01]  /*1410*/  IMAD.MOV.U32 R16, RZ, RZ, -0x748574fc ;  /* 0x8b7a8b04ff107424 */ /* 0x000fe200078e00ff */
[----:B------:R-:W-:Y:S01]  /*1420*/  MOV R17, 0x3ed0ee25 ;  /* 0x3ed0ee2500117802 */ /* 0x000fe20000000f00 */
[----:B------:R-:W-:Y:S01]  /*1430*/  UMOV UR8, 0x3ae80f1e ;  /* 0x3ae80f1e00087882 */ /* 0x000fe20000000000 */
[----:B------:R-:W-:Y:S01]  /*1440*/  LOP3.LUT R3, R2, 0x3ff00000, RZ, 0xfc, !PT ;  /* 0x3ff0000002037812 */ /* 0x000fe200078efcff */
[----:B------:R-:W-:Y:S01]  /*1450*/  UMOV UR9, 0x3eb1380b ;  /* 0x3eb1380b00097882 */ /* 0x000fe20000000000 */
[----:B------:R-:W-:Y:S01]  /*1460*/  MOV R2, R4 ;  /* 0x0000000400027202 */ /* 0x000fe20000000f00 */
[----:B------:R-:W-:Y:S01]  /*1470*/  IMAD.MOV.U32 R4, RZ, RZ, RZ ;  /* 0x000000ffff047224 */ /* 0x000fe200078e00ff */
[----:B------:R-:W-:Y:S01]  /*1480*/  ISETP.GE.U32.AND P0, PT, R3, 0x3ff6a09f, PT ;  /* 0x3ff6a09f0300780c */ /* 0x000fe20003f06070 */
[----:B------:R-:W-:Y:S01]  /*1490*/  IMAD.MOV.U32 R21, RZ, RZ, 0x43300000 ;  /* 0x43300000ff157424 */ /* 0x000fe200078e00ff */
[----:B------:R-:W-:Y:S01]  /*14a0*/  LEA.HI R9, R0, R9, RZ, 0xc ;  /* 0x0000000900097211 */ /* 0x000fe200078f60ff */
[----:B------:R-:W-:Y:S01]  /*14b0*/  UMOV UR10, 0x80000000 ;  /* 0x80000000000a7882 */ /* 0x000fe20000000000 */
[----:B------:R-:W-:-:S09]  /*14c0*/  UMOV UR11, 0x43300000 ;  /* 0x43300000000b7882 */ /* 0x000fd20000000000 */
[----:B------:R-:W-:Y:S02]  /*14d0*/  @P0 VIADD R5, R3, 0xfff00000 ;  /* 0xfff0000003050836 */ /* 0x000fe40000000000 */
[----:B------:R-:W-:Y:S02]  /*14e0*/  @P0 VIADD R9, R9, 0x1 ;  /* 0x0000000109090836 */ /* 0x000fe40000000000 */
[----:B------:R-:W-:-:S03]  /*14f0*/  @P0 IMAD.MOV.U32 R3, RZ, RZ, R5 ;  /* 0x000000ffff030224 */ /* 0x000fc600078e0005 */
[----:B------:R-:W-:-:S03]  /*1500*/  LOP3.LUT R20, R9, 0x80000000, RZ, 0x3c, !PT ;  /* 0x8000000009147812 */ /* 0x000fc600078e3cff */
[C---:B------:R-:W-:Y:S02]  /*1510*/  DADD R14, R2.reuse, 1 ;  /* 0x3ff00000020e7429 */ /* 0x040fe40000000000 */
[----:B------:R-:W-:-:S04]  /*1520*/  DADD R2, R2, -1 ;  /* 0xbff0000002027429 */ /* 0x000fc80000000000 */
[----:B------:R-:W0:Y:S02]  /*1530*/  MUFU.RCP64H R5, R15 ;  /* 0x0000000f00057308 */ /* 0x000e240000001800 */
[----:B0-----:R-:W-:-:S08]  /*1540*/  DFMA R6, -R14, R4, 1 ;  /* 0x3ff000000e06742b */ /* 0x001fd00000000104 */
[----:B------:R-:W-:-:S08]  /*1550*/  DFMA R6, R6, R6, R6 ;  /* 0x000000060606722b */ /* 0x000fd00000000006 */
[----:B------:R-:W-:-:S08]  /*1560*/  DFMA R4, R4, R6, R4 ;  /* 0x000000060404722b */ /* 0x000fd00000000004 */
[----:B------:R-:W-:-:S08]  /*1570*/  DMUL R6, R2, R4 ;  /* 0x0000000402067228 */ /* 0x000fd00000000000 */
[----:B------:R-:W-:-:S08]  /*1580*/  DFMA R6, R2, R4, R6 ;  /* 0x000000040206722b */ /* 0x000fd00000000006 */
[----:B------:R-:W-:Y:S02]  /*1590*/  DMUL R10, R6, R6 ;  /* 0x00000006060a7228 */ /* 0x000fe40000000000 */
[----:B------:R-:W-:-:S06]  /*15a0*/  DADD R18, R2, -R6 ;  /* 0x0000000002127229 */ /* 0x000fcc0000000806 */
[----:B------:R-:W-:Y:S01]  /*15b0*/  DFMA R14, R10, UR8, R16 ;  /* 0x000000080a0e7c2b */ /* 0x000fe20008000010 */
[----:B------:R-:W-:Y:S01]  /*15c0*/  UMOV UR8, 0x9f02676f ;  /* 0x9f02676f00087882 */ /* 0x000fe20000000000 */
[----:B------:R-:W-:Y:S01]  /*15d0*/  UMOV UR9, 0x3ef3b266 ;  /* 0x3ef3b26600097882 */ /* 0x000fe20000000000 */
[----:B------:R-:W-:-:S05]  /*15e0*/  DADD R18, R18, R18 ;  /* 0x0000000012127229 */ /* 0x000fca0000000012 */
[----:B------:R-:W-:Y:S01]  /*15f0*/  DFMA R14, R10, R14, UR8 ;  /* 0x000000080a0e7e2b */ /* 0x000fe2000800000e */
[----:B------:R-:W-:Y:S01]  /*1600*/  UMOV UR8, 0xa9ab0956 ;  /* 0xa9ab095600087882 */ /* 0x000fe20000000000 */
[----:B------:R-:W-:Y:S01]  /*1610*/  UMOV UR9, 0x3f1745cb ;  /* 0x3f1745cb00097882 */ /* 0x000fe20000000000 */
[----:B------:R-:W-:-:S05]  /*1620*/  DFMA R18, R2, -R6, R18 ;  /* 0x800000060212722b */ /* 0x000fca0000000012 */
[----:B------:R-:W-:Y:S01]  /*1630*/  DFMA R14, R10, R14, UR8 ;  /* 0x000000080a0e7e2b */ /* 0x000fe2000800000e */
[----:B------:R-:W-:Y:S01]  /*1640*/  UMOV UR8, 0x2d1b5154 ;  /* 0x2d1b515400087882 */ /* 0x000fe20000000000 */
[----:B------:R-:W-:Y:S01]  /*1650*/  UMOV UR9, 0x3f3c71c7 ;  /* 0x3f3c71c700097882 */ /* 0x000fe20000000000 */
[----:B------:R-:W-:-:S05]  /*1660*/  DMUL R18, R4, R18 ;  /* 0x0000001204127228 */ /* 0x000fca0000000000 */
[----:B------:R-:W-:Y:S01]  /*1670*/  DFMA R14, R10, R14, UR8 ;  /* 0x000000080a0e7e2b */ /* 0x000fe2000800000e */
[----:B------:R-:W-:Y:S01]  /*1680*/  UMOV UR8, 0x923be72d ;  /* 0x923be72d00087882 */ /* 0x000fe20000000000 */
[----:B------:R-:W-:-:S06]  /*1690*/  UMOV UR9, 0x3f624924 ;  /* 0x3f62492400097882 */ /* 0x000fcc0000000000 */
[----:B------:R-:W-:Y:S01]  /*16a0*/  DFMA R16, R10, R14, UR8 ;  /* 0x000000080a107e2b */ /* 0x000fe2000800000e */
[----:B------:R-:W-:Y:S01]  /*16b0*/  UMOV UR8, 0x9999a3c4 ;  /* 0x9999a3c400087882 */ /* 0x000fe20000000000 */
[----:B------:R-:W-:Y:S01]  /*16c0*/  UMOV UR9, 0x3f899999 ;  /* 0x3f89999900097882 */ /* 0x000fe20000000000 */
[----:B------:R-:W-:Y:S01]  /*16d0*/  DADD R14, R20, -UR10 ;  /* 0x8000000a140e7e29 */ /* 0x000fe20008000000 */
[----:B------:R-:W-:Y:S01]  /*16e0*/  UMOV UR10, 0xfefa39ef ;  /* 0xfefa39ef000a7882 */ /* 0x000fe20000000000 */
[----:B------:R-:W-:-:S03]  /*16f0*/  UMOV UR11, 0x3fe62e42 ;  /* 0x3fe62e42000b7882 */ /* 0x000fc60000000000 */
[----:B------:R-:W-:Y:S01]  /*1700*/  DFMA R16, R10, R16, UR8 ;  /* 0x000000080a107e2b */ /* 0x000fe20008000010 */
[----:B------:R-:W-:Y:S01]  /*1710*/  UMOV UR8, 0x55555554 ;  /* 0x5555555400087882 */ /* 0x000fe20000000000 */
[----:B------:R-:W-:Y:S01]  /*1720*/  UMOV UR9, 0x3fb55555 ;  /* 0x3fb5555500097882 */ /* 0x000fe20000000000 */
[----:B------:R-:W-:-:S05]  /*1730*/  DFMA R2, R14, UR10, R6 ;  /* 0x0000000a0e027c2b */ /* 0x000fca0008000006 */
[----:B------:R-:W-:Y:S01]  /*1740*/  DFMA R16, R10, R16, UR8 ;  /* 0x000000080a107e2b */ /* 0x000fe20008000010 */
[----:B------:R-:W-:Y:S01]  /*1750*/  UMOV UR8, 0xfefa39ef ;  /* 0xfefa39ef00087882 */ /* 0x000fe20000000000 */
[----:B------:R-:W-:Y:S02]  /*1760*/  UMOV UR9, 0x3fe62e42 ;  /* 0x3fe62e4200097882 */ /* 0x000fe40000000000 */
[----:B------:R-:W-:Y:S01]  /*1770*/  DFMA R20, R14, -UR8, R2 ;  /* 0x800000080e147c2b */ /* 0x000fe20008000002 */
[----:B------:R-:W-:Y:S01]  /*1780*/  UMOV UR8, 0x3b39803f ;  /* 0x3b39803f00087882 */ /* 0x000fe20000000000 */
[----:B------:R-:W-:Y:S02]  /*1790*/  UMOV UR9, 0x3c7abc9e ;  /* 0x3c7abc9e00097882 */ /* 0x000fe40000000000 */
[----:B------:R-:W-:-:S04]  /*17a0*/  DMUL R16, R10, R16 ;  /* 0x000000100a107228 */ /* 0x000fc80000000000 */
[----:B------:R-:W-:-:S04]  /*17b0*/  DADD R20, -R6, R20 ;  /* 0x0000000006147229 */ /* 0x000fc80000000114 */
[----:B------:R-:W-:-:S08]  /*17c0*/  DFMA R16, R6, R16, R18 ;  /* 0x000000100610722b */ /* 0x000fd00000000012 */
[----:B------:R-:W-:-:S08]  /*17d0*/  DADD R16, R16, -R20 ;  /* 0x0000000010107229 */ /* 0x000fd00000000814 */
[----:B------:R-:W-:-:S08]  /*17e0*/  DFMA R16, R14, UR8, R16 ;  /* 0x000000080e107c2b */ /* 0x000fd00008000010 */
[----:B------:R-:W-:Y:S01]  /*17f0*/  DADD R2, R2, R16 ;  /* 0x0000000002027229 */ /* 0x000fe20000000010 */
[----:B------:R-:W-:Y:S10]  /*1800*/  BRA `(.L_x_25) ;  /* 0x0000000000187947 */ /* 0x000ff40003800000 */
.L_x_24:
[----:B------:R-:W-:Y:S01]  /*1810*/  IMAD.MOV.U32 R4, RZ, RZ, 0x0 ;  /* 0x00000000ff047424 */ /* 0x000fe200078e00ff */
[----:B------:R-:W-:Y:S02]  /*1820*/  MOV R5, 0x7ff00000 ;  /* 0x7ff0000000057802 */ /* 0x000fe40000000f00 */
[----:B------:R-:W-:-:S04]  /*1830*/  LOP3.LUT P0, RZ, R3, 0x7fffffff, RZ, 0xc0, !PT ;  /* 0x7fffffff03ff7812 */ /* 0x000fc8000780c0ff */
[----:B------:R-:W-:-:S10]  /*1840*/  DFMA R4, R2, R4, +INF ;  /* 0x7ff000000204742b */ /* 0x000fd40000000004 */
[----:B------:R-:W-:Y:S02]  /*1850*/  FSEL R2, R4, RZ, P0 ;  /* 0x000000ff04027208 */ /* 0x000fe40000000000 */
[----:B------:R-:W-:-:S07]  /*1860*/  FSEL R3, R5, -QNAN , P0 ;  /* 0xfff0000005037808 */ /* 0x000fce0000000000 */
.L_x_25:
[----:B------:R-:W-:Y:S05]  /*1870*/  BSYNC.RECONVERGENT B1 ;  /* 0x0000000000017941 */ /* 0x000fea0003800200 */
.L_x_23:
[----:B------:R-:W-:Y:S01]  /*1880*/  UMOV UR8, 0xfc6fb619 ;  /* 0xfc6fb61900087882 */ /* 0x000fe20000000000 */
[----:B------:R-:W-:Y:S02]  /*1890*/  UMOV UR9, 0x3fe2788c ;  /* 0x3fe2788c00097882 */ /* 0x000fe40000000000 */
[----:B------:R-:W-:-:S11]  /*18a0*/  DADD R10, -R2, -UR8 ;  /* 0x80000008020a7e29 */ /* 0x000fd60008000100 */
.L_x_22:
[----:B------:R-:W-:Y:S05]  /*18b0*/  BSYNC.RECONVERGENT B2 ;  /* 0x0000000000027941 */ /* 0x000fea0003800200 */
.L_x_18:
[----:B------:R-:W0:Y:S02]  /*18c0*/  LDCU UR7, c[0x0][0x398] ;  /* 0x00007300ff0777ac */ /* 0x000e240008000800 */
[----:B0-----:R-:W-:-:S09]  /*18d0*/  UISETP.GE.AND UP0, UPT, UR7, 0x1, UPT ;  /* 0x000000010700788c */ /* 0x001fd2000bf06270 */
[----:B------:R-:W-:Y:S05]  /*18e0*/  BRA.U !UP0, `(.L_x_3) ;  /* 0x0000001108b87547 */ /* 0x000fea000b800000 */
[----:B------:R-:W-:Y:S01]  /*18f0*/  DMUL R14, R12, 1.80143985094819840000e+16 ;  /* 0x435000000c0e7828 */ /* 0x000fe20000000000 */
[----:B------:R-:W-:Y:S01]  /*1900*/  ISETP.GE.AND P0, PT, R13, 0x100000, PT ;  /* 0x001000000d00780c */ /* 0x000fe20003f06270 */
[----:B------:R-:W-:Y:S01]  /*1910*/  IMAD.MOV.U32 R2, RZ, RZ, 0x0 ;  /* 0x00000000ff027424 */ /* 0x000fe200078e00ff */
[----:B------:R-:W-:Y:S01]  /*1920*/  DADD R6, -RZ, -R12 ;  /* 0x00000000ff067229 */ /* 0x000fe2000000090c */
[----:B------:R-:W-:Y:S02]  /*1930*/  IMAD.MOV.U32 R3, RZ, RZ, 0x7ff00000 ;  /* 0x7ff00000ff037424 */ /* 0x000fe400078e00ff */
[----:B------:R-:W-:Y:S02]  /*1940*/  IMAD.MOV.U32 R16, RZ, RZ, 0x0 ;  /* 0x00000000ff107424 */ /* 0x000fe400078e00ff */
[----:B------:R-:W-:Y:S02]  /*1950*/  IMAD.MOV.U32 R17, RZ, RZ, 0x3ff00000 ;  /* 0x3ff00000ff117424 */ /* 0x000fe400078e00ff */
[----:B------:R-:W-:-:S02]  /*1960*/  FSEL R4, R14, R12, !P0 ;  /* 0x0000000c0e047208 */ /* 0x000fc40004000000 */
[CC--:B------:R-:W-:Y:S01]  /*1970*/  FSEL R5, R15.reuse, R13.reuse, !P0 ;  /* 0x0000000d0f057208 */ /* 0x0c0fe20004000000 */
[----:B------:R-:W-:Y:S01]  /*1980*/  IMAD.MOV.U32 R9, RZ, RZ, R7 ;  /* 0x000000ffff097224 */ /* 0x000fe200078e0007 */
[----:B------:R-:W-:Y:S02]  /*1990*/  SEL R0, R15, R13, !P0 ;  /* 0x0000000d0f007207 */ /* 0x000fe40004000000 */
[----:B------:R-:W-:Y:S02]  /*19a0*/  LOP3.LUT P1, RZ, R5, 0x7fffffff, RZ, 0xc0, !PT ;  /* 0x7fffffff05ff7812 */ /* 0x000fe4000782c0ff */
[----:B------:R-:W-:Y:S01]  /*19b0*/  DFMA R2, R4, R2, +INF ;  /* 0x7ff000000402742b */ /* 0x000fe20000000002 */
[----:B------:R-:W-:Y:S02]  /*19c0*/  SHF.R.U32.HI R6, RZ, 0x14, R0 ;  /* 0x00000014ff067819 */ /* 0x000fe40000011600 */
[C---:B------:R-:W-:Y:S02]  /*19d0*/  LOP3.LUT R5, R0.reuse, 0xfffff, RZ, 0xc0, !PT ;  /* 0x000fffff00057812 */ /* 0x040fe400078ec0ff */
[----:B------:R-:W-:-:S02]  /*19e0*/  LEA.HI R4, R0, 0xfffffbcb, RZ, 0xc ;  /* 0xfffffbcb00047811 */ /* 0x000fc400078f60ff */
[----:B------:R-:W-:Y:S02]  /*19f0*/  LOP3.LUT R5, R5, 0x3ff00000, RZ, 0xfc, !PT ;  /* 0x3ff0000005057812 */ /* 0x000fe400078efcff */
[----:B------:R-:W-:Y:S02]  /*1a00*/  @P0 IADD3 R4, PT, PT, R6, -0x3ff, RZ ;  /* 0xfffffc0106040810 */ /* 0x000fe40007ffe0ff */
[----:B------:R-:W-:Y:S02]  /*1a10*/  FSEL R6, R2, RZ, P1 ;  /* 0x000000ff02067208 */ /* 0x000fe40000800000 */
[----:B------:R-:W-:Y:S01]  /*1a20*/  FSEL R7, R3, -QNAN , P1 ;  /* 0xfff0000003077808 */ /* 0x000fe20000800000 */
[----:B------:R-:W-:Y:S01]  /*1a30*/  IMAD.MOV.U32 R3, RZ, RZ, 0x1 ;  /* 0x00000001ff037424 */ /* 0x000fe200078e00ff */
[----:B------:R-:W-:Y:S01]  /*1a40*/  IADD3 R2, PT, PT, R0, -0x1, RZ ;  /* 0xffffffff00027810 */ /* 0x000fe20007ffe0ff */
[----:B------:R-:W-:Y:S01]  /*1a50*/  VIADD R0, R5, 0xfff00000 ;  /* 0xfff0000005007836 */ /* 0x000fe20000000000 */
[----:B------:R-:W-:-:S07]  /*1a60*/  SEL R14, R14, R12, !P0 ;  /* 0x0000000c0e0e7207 */ /* 0x000fce0004000000 */
.L_x_54:
[----:B------:R-:W0:Y:S01]  /*1a70*/  I2F.F64.U32 R20, R3 ;  /* 0x0000000300147312 */ /* 0x000e220000201800 */
[----:B------:R-:W-:Y:S01]  /*1a80*/  IMAD.MOV.U32 R18, RZ, RZ, 0x1 ;  /* 0x00000001ff127424 */ /* 0x000fe200078e00ff */
[----:B------:R-:W-:Y:S01]  /*1a90*/  FSETP.GEU.AND P1, PT, |R9|, 6.5827683646048100446e-37, PT ;  /* 0x036000000900780b */ /* 0x000fe20003f2e200 */
[----:B------:R-:W-:Y:S05]  /*1aa0*/  BSSY.RECONVERGENT B1, `(.L_x_26) ;  /* 0x0000010000017945 */ /* 0x000fea0003800200 */
[----:B0-----:R-:W0:Y:S02]  /*1ab0*/  MUFU.RCP64H R19, R21 ;  /* 0x0000001500137308 */ /* 0x001e240000001800 */
[----:B0-----:R-:W-:-:S08]  /*1ac0*/  DFMA R22, -R20, R18, 1 ;  /* 0x3ff000001416742b */ /* 0x001fd00000000112 */
[----:B------:R-:W-:-:S08]  /*1ad0*/  DFMA R22, R22, R22, R22 ;  /* 0x000000161616722b */ /* 0x000fd00000000016 */
[----:B------:R-:W-:-:S08]  /*1ae0*/  DFMA R22, R18, R22, R18 ;  /* 0x000000161216722b */ /* 0x000fd00000000012 */
[----:B------:R-:W-:-:S08]  /*1af0*/  DFMA R18, -R20, R22, 1 ;  /* 0x3ff000001412742b */ /* 0x000fd00000000116 */
[----:B------:R-:W-:-:S08]  /*1b00*/  DFMA R18, R22, R18, R22 ;  /* 0x000000121612722b */ /* 0x000fd00000000016 */
[----:B------:R-:W-:-:S08]  /*1b10*/  DMUL R22, R12, -R18 ;  /* 0x800000120c167228 */ /* 0x000fd00000000000 */
[----:B------:R-:W-:-:S08]  /*1b20*/  DFMA R24, -R20, R22, -R12 ;  /* 0x000000161418722b */ /* 0x000fd0000000090c */
[----:B------:R-:W-:-:S10]  /*1b30*/  DFMA R18, R18, R24, R22 ;  /* 0x000000181212722b */ /* 0x000fd40000000016 */
[----:B------:R-:W-:-:S05]  /*1b40*/  FFMA R22, RZ, R21, R19 ;  /* 0x00000015ff167223 */ /* 0x000fca0000000013 */
[----:B------:R-:W-:-:S13]  /*1b50*/  FSETP.GT.AND P0, PT, |R22|, 1.469367938527859385e-39, PT ;  /* 0x001000001600780b */ /* 0x000fda0003f04200 */
[----:B------:R-:W-:Y:S05]  /*1b60*/  @P0 BRA P1, `(.L_x_27) ;  /* 0x00000000000c0947 */ /* 0x000fea0000800000 */
[----:B------:R-:W-:Y:S01]  /*1b70*/  DADD R22, -RZ, -R12 ;  /* 0x00000000ff167229 */ /* 0x000fe2000000090c */
[----:B------:R-:W-:-:S10]  /*1b80*/  MOV R28, 0x1ba0 ;  /* 0x00001ba0001c7802 */ /* 0x000fd40000000f00 */
[----:B------:R-:W-:Y:S05]  /*1b90*/  CALL.REL.NOINC `($__internal_1_$__cuda_sm20_div_rn_f64_full) ;  /* 0x0000002800d87944 */ /* 0x000fea0003c00000 */
.L_x_27:
[----:B------:R-:W-:Y:S05]  /*1ba0*/  BSYNC.RECONVERGENT B1 ;  /* 0x0000000000017941 */ /* 0x000fea0003800200 */
.L_x_26:
[----:B------:R-:W-:Y:S01]  /*1bb0*/  ISETP.NE.AND P0, PT, R3, R8, PT ;  /* 0x000000080300720c */ /* 0x000fe20003f05270 */
[----:B------:R-:W-:Y:S01]  /*1bc0*/  BSSY.RECONVERGENT B2, `(.L_x_28) ;  /* 0x00000f7000027945 */ /* 0x000fe20003800200 */
[----:B------:R-:W-:-:S11]  /*1bd0*/  DMUL R16, R18, R16 ;  /* 0x0000001012107228 */ /* 0x000fd60000000000 */
[----:B------:R-:W-:Y:S05]  /*1be0*/  @!P0 BRA `(.L_x_29) ;  /* 0x0000000000588947 */ /* 0x000fea0003800000 */
[----:B------:R-:W-:Y:S01]  /*1bf0*/  IMAD.IADD R20, R3, 0x1, -R8 ;  /* 0x0000000103147824 */ /* 0x000fe200078e0a08 */
[----:B------:R-:W-:Y:S01]  /*1c00*/  MOV R18, 0x1 ;  /* 0x0000000100127802 */ /* 0x000fe20000000f00 */
[----:B------:R-:W-:Y:S04]  /*1c10*/  BSSY.RECONVERGENT B1, `(.L_x_30) ;  /* 0x0000012000017945 */ /* 0x000fe80003800200 */
[----:B------:R-:W0:Y:S08]  /*1c20*/  I2F.F64 R20, R20 ;  /* 0x0000001400147312 */ /* 0x000e300000201c00 */
        /* <DEDUP_REMOVED lines=8> */
[----:B------:R-:W-:Y:S02]  /*1cb0*/  DFMA R18, R18, R24, R22 ;  /* 0x000000181212722b */ /* 0x000fe40000000016 */
[----:B------:R-:W-:-:S08]  /*1cc0*/  DADD R22, -RZ, -R16 ;  /* 0x00000000ff167229 */ /* 0x000fd00000000910 */
[----:B------:R-:W-:Y:S02]  /*1cd0*/  FFMA R24, RZ, R21, R19 ;  /* 0x00000015ff187223 */ /* 0x000fe40000000013 */
[----:B------:R-:W-:-:S03]  /*1ce0*/  FSETP.GEU.AND P1, PT, |R23|, 6.5827683646048100446e-37, PT ;  /* 0x036000001700780b */ /* 0x000fc60003f2e200 */
[----:B------:R-:W-:-:S13]  /*1cf0*/  FSETP.GT.AND P0, PT, |R24|, 1.469367938527859385e-39, PT ;  /* 0x001000001800780b */ /* 0x000fda0003f04200 */
[----:B------:R-:W-:Y:S05]  /*1d00*/  @P0 BRA P1, `(.L_x_31) ;  /* 0x0000000000080947 */ /* 0x000fea0000800000 */
[----:B------:R-:W-:-:S07]  /*1d10*/  MOV R28, 0x1d30 ;  /* 0x00001d30001c7802 */ /* 0x000fce0000000f00 */
[----:B------:R-:W-:Y:S05]  /*1d20*/  CALL.REL.NOINC `($__internal_1_$__cuda_sm20_div_rn_f64_full) ;  /* 0x0000002800747944 */ /* 0x000fea0003c00000 */
.L_x_31:
[----:B------:R-:W-:Y:S05]  /*1d30*/  BSYNC.RECONVERGENT B1 ;  /* 0x0000000000017941 */ /* 0x000fea0003800200 */
.L_x_30:
[----:B------:R-:W-:Y:S05]  /*1d40*/  BRA `(.L_x_32) ;  /* 0x0000000c00787947 */ /* 0x000fea0003800000 */
.L_x_29:
[----:B------:R-:W-:Y:S01]  /*1d50*/  ISETP.NE.AND P0, PT, R8, RZ, PT ;  /* 0x000000ff0800720c */ /* 0x000fe20003f05270 */
[----:B------:R-:W-:Y:S01]  /*1d60*/  BSSY.RECONVERGENT B3, `(.L_x_33) ;  /* 0x000009a000037945 */ /* 0x000fe20003800200 */
[----:B------:R-:W-:Y:S02]  /*1d70*/  IMAD.MOV.U32 R24, RZ, RZ, -0x39049e7 ;  /* 0xfc6fb619ff187424 */ /* 0x000fe400078e00ff */
[----:B------:R-:W-:-:S09]  /*1d80*/  IMAD.MOV.U32 R25, RZ, RZ, -0x401d8774 ;  /* 0xbfe2788cff197424 */ /* 0x000fd200078e00ff */
[----:B------:R-:W-:Y:S05]  /*1d90*/  @!P0 BRA `(.L_x_34) ;  /* 0x0000000800588947 */ /* 0x000fea0003800000 */
[----:B------:R-:W-:Y:S01]  /*1da0*/  ISETP.GE.U32.AND P0, PT, R8, 0x4, PT ;  /* 0x000000040800780c */ /* 0x000fe20003f06070 */
[----:B------:R-:W-:Y:S01]  /*1db0*/  BSSY.RECONVERGENT B4, `(.L_x_35) ;  /* 0x0000059000047945 */ /* 0x000fe20003800200 */
[----:B------:R-:W-:Y:S01]  /*1dc0*/  IMAD.MOV.U32 R29, RZ, RZ, 0x1 ;  /* 0x00000001ff1d7424 */ /* 0x000fe200078e00ff */
[----:B------:R-:W-:Y:S01]  /*1dd0*/  MOV R24, 0xfc6fb619 ;  /* 0xfc6fb61900187802 */ /* 0x000fe20000000f00 */
[----:B------:R-:W-:-:S09]  /*1de0*/  IMAD.MOV.U32 R25, RZ, RZ, -0x401d8774 ;  /* 0xbfe2788cff197424 */ /* 0x000fd200078e00ff */
[----:B------:R-:W-:Y:S05]  /*1df0*/  @!P0 BRA `(.L_x_36) ;  /* 0x0000000400508947 */ /* 0x000fea0003800000 */
[----:B------:R-:W-:Y:S02]  /*1e00*/  HFMA2 R25, -RZ, RZ, -1.970703125, 37248 ;  /* 0xbfe2788cff197431 */ /* 0x000fe400000001ff */
[----:B------:R-:W-:Y:S02]  /*1e10*/  IMAD.MOV.U32 R29, RZ, RZ, 0x1 ;  /* 0x00000001ff1d7424 */ /* 0x000fe400078e00ff */
[----:B------:R-:W-:-:S07]  /*1e20*/  IMAD.MOV.U32 R24, RZ, RZ, -0x39049e7 ;  /* 0xfc6fb619ff187424 */ /* 0x000fce00078e00ff */
.L_x_45:
        /* <DEDUP_REMOVED lines=15> */
[----:B------:R-:W-:Y:S01]  /*1f20*/  IMAD.MOV.U32 R30, RZ, RZ, R20 ;  /* 0x000000ffff1e7224 */ /* 0x000fe200078e0014 */
[----:B------:R-:W-:-:S07]  /*1f30*/  MOV R31, R21 ;  /* 0x00000015001f7202 */ /* 0x000fce0000000f00 */
.L_x_38:
[----:B------:R-:W-:Y:S05]  /*1f40*/  BSYNC.RECONVERGENT B5 ;  /* 0x0000000000057941 */ /* 0x000fea0003800200 */
.L_x_37:
[----:B------:R-:W-:Y:S01]  /*1f50*/  VIADD R18, R29, 0x1 ;  /* 0x000000011d127836 */ /* 0x000fe20000000000 */
[----:B------:R-:W-:Y:S01]  /*1f60*/  BSSY.RECONVERGENT B5, `(.L_x_39) ;  /* 0x0000012000057945 */ /* 0x000fe20003800200 */
[----:B------:R-:W-:-:S04]  /*1f70*/  DADD R24, R30, R24 ;  /* 0x000000001e187229 */ /* 0x000fc80000000018 */
[----:B------:R-:W0:Y:S08]  /*1f80*/  I2F.F64.U32 R18, R18 ;  /* 0x0000001200127312 */ /* 0x000e300000201800 */
        /* <DEDUP_REMOVED lines=13> */
[----:B------:R-:W-:Y:S01]  /*2060*/  MOV R26, R20 ;  /* 0x00000014001a7202 */ /* 0x000fe20000000f00 */
[----:B------:R-:W-:-:S07]  /*2070*/  IMAD.MOV.U32 R27, RZ, RZ, R21 ;  /* 0x000000ffff1b7224 */ /* 0x000fce00078e0015 */
.L_x_40:
[----:B------:R-:W-:Y:S05]  /*2080*/  BSYNC.RECONVERGENT B5 ;  /* 0x0000000000057941 */ /* 0x000fea0003800200 */
.L_x_39:
        /* <DEDUP_REMOVED lines=14> */
[----:B------:R-:W-:Y:S02]  /*2170*/  MOV R28, 0x21a0 ;  /* 0x000021a0001c7802 */ /* 0x000fe40000000f00 */
[----:B------:R-:W-:-:S07]  /*2180*/  IADD3 R22, PT, PT, R22, -0x100000, RZ ;  /* 0xfff0000016167810 */ /* 0x000fce0007ffe0ff */
[----:B------:R-:W-:Y:S05]  /*2190*/  CALL.REL.NOINC `($__internal_0_$__cuda_sm20_dblrcp_rn_slowpath_v3) ;  /* 0x0000002000bc7944 */ /* 0x000fea0003c00000 */
[----:B------:R-:W-:Y:S02]  /*21a0*/  IMAD.MOV.U32 R32, RZ, RZ, R20 ;  /* 0x000000ffff207224 */ /* 0x000fe400078e0014 */
[----:B------:R-:W-:-:S07]  /*21b0*/  IMAD.MOV.U32 R33, RZ, RZ, R21 ;  /* 0x000000ffff217224 */ /* 0x000fce00078e0015 */
.L_x_42:
[----:B------:R-:W-:Y:S05]  /*21c0*/  BSYNC.RECONVERGENT B5 ;  /* 0x0000000000057941 */ /* 0x000fea0003800200 */
.L_x_41:
[----:B------:R-:W-:Y:S01]  /*21d0*/  VIADD R30, R29, 0x3 ;  /* 0x000000031d1e7836 */ /* 0x000fe20000000000 */
[----:B------:R-:W-:Y:S01]  /*21e0*/  BSSY.RECONVERGENT B5, `(.L_x_43) ;  /* 0x0000010000057945 */ /* 0x000fe20003800200 */
[----:B------:R-:W-:Y:S02]  /*21f0*/  DADD R24, R24, R32 ;  /* 0x0000000018187229 */ /* 0x000fe40000000020 */
[----:B------:R-:W0:Y:S08]  /*2200*/  I2F.F64.U32 R18, R30 ;  /* 0x0000001e00127312 */ /* 0x000e300000201800 */
[----:B0-----:R-:W0:Y:S01]  /*2210*/  MUFU.RCP64H R27, R19 ;  /* 0x00000013001b7308 */ /* 0x001e220000001800 */
        /* <DEDUP_REMOVED lines=12> */
.L_x_44:
[----:B------:R-:W-:Y:S05]  /*22e0*/  BSYNC.RECONVERGENT B5 ;  /* 0x0000000000057941 */ /* 0x000fea0003800200 */
.L_x_43:
[----:B------:R-:W-:Y:S01]  /*22f0*/  LOP3.LUT R19, R8, 0x7ffffffc, RZ, 0xc0, !PT ;  /* 0x7ffffffc08137812 */ /* 0x000fe200078ec0ff */
[----:B------:R-:W-:Y:S01]  /*2300*/  DADD R24, R24, R20 ;  /* 0x0000000018187229 */ /* 0x000fe20000000014 */
[----:B------:R-:W-:Y:S02]  /*2310*/  VIADD R29, R29, 0x4 ;  /* 0x000000041d1d7836 */ /* 0x000fe40000000000 */
[----:B------:R-:W-:-:S13]  /*2320*/  ISETP.NE.AND P0, PT, R30, R19, PT ;  /* 0x000000131e00720c */ /* 0x000fda0003f05270 */
[----:B------:R-:W-:Y:S05]  /*2330*/  @P0 BRA `(.L_x_45) ;  /* 0xfffffff800bc0947 */ /* 0x000fea000383ffff */
.L_x_36:
[----:B------:R-:W-:Y:S05]  /*2340*/  BSYNC.RECONVERGENT B4 ;  /* 0x0000000000047941 */ /* 0x000fea0003800200 */
.L_x_35:
[----:B------:R-:W-:-:S13]  /*2350*/  LOP3.LUT P0, R30, R8, 0x3, RZ, 0xc0, !PT ;  /* 0x00000003081e7812 */ /* 0x000fda000780c0ff */
[----:B------:R-:W-:Y:S05]  /*2360*/  @!P0 BRA `(.L_x_34) ;  /* 0x0000000000e48947 */ /* 0x000fea0003800000 */
[----:B------:R-:W0:Y:S01]  /*2370*/  I2F.F64.U32 R18, R29 ;  /* 0x0000001d00127312 */ /* 0x000e220000201800 */
[----:B------:R-:W-:Y:S01]  /*2380*/  BSSY.RECONVERGENT B4, `(.L_x_46) ;  /* 0x000000f000047945 */ /* 0x000fe20003800200 */
[----:B------:R-:W-:-:S06]  /*2390*/  ISETP.NE.AND P1, PT, R30, 0x1, PT ;  /* 0x000000011e00780c */ /* 0x000fcc0003f25270 */
        /* <DEDUP_REMOVED lines=13> */
.L_x_47:
[----:B------:R-:W-:Y:S05]  /*2470*/  BSYNC.RECONVERGENT B4 ;  /* 0x0000000000047941 */ /* 0x000fea0003800200 */
.L_x_46:
[----:B------:R-:W-:Y:S01]  /*2480*/  DADD R24, R24, R20 ;  /* 0x0000000018187229 */ /* 0x000fe20000000014 */
[----:B------:R-:W-:Y:S10]  /*2490*/  @!P1 BRA `(.L_x_34) ;  /* 0x0000000000989947 */ /* 0x000ff40003800000 */
[----:B------:R-:W-:Y:S01]  /*24a0*/  VIADD R18, R29, 0x1 ;  /* 0x000000011d127836 */ /* 0x000fe20000000000 */
[----:B------:R-:W-:Y:S01]  /*24b0*/  BSSY.RECONVERGENT B4, `(.L_x_48) ;  /* 0x0000010000047945 */ /* 0x000fe20003800200 */
[----:B------:R-:W-:-:S04]  /*24c0*/  ISETP.NE.AND P1, PT, R30, 0x2, PT ;  /* 0x000000021e00780c */ /* 0x000fc80003f25270 */
        /* <DEDUP_REMOVED lines=14> */
.L_x_49:
[----:B------:R-:W-:Y:S05]  /*25b0*/  BSYNC.RECONVERGENT B4 ;  /* 0x0000000000047941 */ /* 0x000fea0003800200 */
.L_x_48:
[----:B------:R-:W-:Y:S01]  /*25c0*/  DADD R24, R24, R20 ;  /* 0x0000000018187229 */ /* 0x000fe20000000014 */
[----:B------:R-:W-:Y:S10]  /*25d0*/  @!P1 BRA `(.L_x_34) ;  /* 0x0000000000489947 */ /* 0x000ff40003800000 */
[----:B------:R-:W-:Y:S01]  /*25e0*/  IADD3 R18, PT, PT, R29, 0x2, RZ ;  /* 0x000000021d127810 */ /* 0x000fe20007ffe0ff */
[----:B------:R-:W-:Y:S05]  /*25f0*/  BSSY.RECONVERGENT B4, `(.L_x_50) ;  /* 0x000000f000047945 */ /* 0x000fea0003800200 */
        /* <DEDUP_REMOVED lines=14> */
.L_x_51:
[----:B------:R-:W-:Y:S05]  /*26e0*/  BSYNC.RECONVERGENT B4 ;  /* 0x0000000000047941 */ /* 0x000fea0003800200 */
.L_x_50:
[----:B------:R-:W-:-:S11]  /*26f0*/  DADD R24, R24, R20 ;  /* 0x0000000018187229 */ /* 0x000fd60000000014 */
.L_x_34:
[----:B------:R-:W-:Y:S05]  /*2700*/  BSYNC.RECONVERGENT B3 ;  /* 0x0000000000037941 */ /* 0x000fea0003800200 */
.L_x_33:
[----:B------:R-:W-:Y:S01]  /*2710*/  ISETP.GT.U32.AND P0, PT, R2, 0x7feffffe, PT ;  /* 0x7feffffe0200780c */ /* 0x000fe20003f04070 */
[----:B------:R-:W-:Y:S01]  /*2720*/  BSSY.RECONVERGENT B1, `(.L_x_52) ;  /* 0x000003e000017945 */ /* 0x000fe20003800200 */
[----:B------:R-:W-:Y:S01]  /*2730*/  IMAD.MOV.U32 R22, RZ, RZ, R6 ;  /* 0x000000ffff167224 */ /* 0x000fe200078e0006 */
[----:B------:R-:W-:-:S10]  /*2740*/  MOV R23, R7 ;  /* 0x0000000700177202 */ /* 0x000fd40000000f00 */
[----:B------:R-:W-:Y:S05]  /*2750*/  @P0 BRA `(.L_x_53) ;  /* 0x0000000000e80947 */ /* 0x000fea0003800000 */
[----:B------:R-:W-:Y:S01]  /*2760*/  ISETP.GT.U32.AND P0, PT, R5, 0x3ff6a09e, PT ;  /* 0x3ff6a09e0500780c */ /* 0x000fe20003f04070 */
[----:B------:R-:W-:Y:S01]  /*2770*/  IMAD.MOV.U32 R30, RZ, RZ, RZ ;  /* 0x000000ffff1e7224 */ /* 0x000fe200078e00ff */
[----:B------:R-:W-:Y:S01]  /*2780*/  UMOV UR8, 0x3ae80f1e ;  /* 0x3ae80f1e00087882 */ /* 0x000fe20000000000 */
[----:B------:R-:W-:Y:S01]  /*2790*/  IMAD.MOV.U32 R20, RZ, RZ, -0x748574fc ;  /* 0x8b7a8b04ff147424 */ /* 0x000fe200078e00ff */
[----:B------:R-:W-:Y:S01]  /*27a0*/  FSEL R15, R0, R5, P0 ;  /* 0x00000005000f7208 */ /* 0x000fe20000000000 */
[----:B------:R-:W-:Y:S01]  /*27b0*/  IMAD.MOV.U32 R21, RZ, RZ, 0x3ed0ee25 ;  /* 0x3ed0ee25ff157424 */ /* 0x000fe200078e00ff */
[----:B------:R-:W-:Y:S01]  /*27c0*/  UMOV UR9, 0x3eb1380b ;  /* 0x3eb1380b00097882 */ /* 0x000fe20000000000 */
[----:B------:R-:W-:Y:S01]  /*27d0*/  IADD3 R26, PT, PT, R4, 0x1, RZ ;  /* 0x00000001041a7810 */ /* 0x000fe20007ffe0ff */
[----:B------:R-:W-:Y:S02]  /*27e0*/  IMAD.MOV.U32 R27, RZ, RZ, 0x43300000 ;  /* 0x43300000ff1b7424 */ /* 0x000fe400078e00ff */
[----:B------:R-:W-:-:S02]  /*27f0*/  DADD R22, R14, 1 ;  /* 0x3ff000000e167429 */ /* 0x000fc40000000000 */
[----:B------:R-:W-:Y:S01]  /*2800*/  DADD R32, R14, -1 ;  /* 0xbff000000e207429 */ /* 0x000fe20000000000 */
[----:B------:R-:W-:-:S03]  /*2810*/  @!P0 IMAD.MOV R26, RZ, RZ, R4 ;  /* 0x000000ffff1a8224 */ /* 0x000fc600078e0204 */
[----:B------:R-:W0:Y:S02]  /*2820*/  MUFU.RCP64H R31, R23 ;  /* 0x00000017001f7308 */ /* 0x000e240000001800 */
[----:B------:R-:W-:Y:S01]  /*2830*/  LOP3.LUT R26, R26, 0x80000000, RZ, 0x3c, !PT ;  /* 0x800000001a1a7812 */ /* 0x000fe200078e3cff */
[----:B0-----:R-:W-:-:S08]  /*2840*/  DFMA R18, -R22, R30, 1 ;  /* 0x3ff000001612742b */ /* 0x001fd0000000011e */
[----:B------:R-:W-:-:S08]  /*2850*/  DFMA R18, R18, R18, R18 ;  /* 0x000000121212722b */ /* 0x000fd00000000012 */
[----:B------:R-:W-:-:S08]  /*2860*/  DFMA R30, R30, R18, R30 ;  /* 0x000000121e1e722b */ /* 0x000fd0000000001e */
[----:B------:R-:W-:-:S08]  /*2870*/  DMUL R28, R32, R30 ;  /* 0x0000001e201c7228 */ /* 0x000fd00000000000 */
[----:B------:R-:W-:-:S08]  /*2880*/  DFMA R28, R32, R30, R28 ;  /* 0x0000001e201c722b */ /* 0x000fd0000000001c */
[----:B------:R-:W-:-:S08]  /*2890*/  DMUL R18, R28, R28 ;  /* 0x0000001c1c127228 */ /* 0x000fd00000000000 */
[----:B------:R-:W-:Y:S01]  /*28a0*/  DFMA R20, R18, UR8, R20 ;  /* 0x0000000812147c2b */ /* 0x000fe20008000014 */
[----:B------:R-:W-:Y:S01]  /*28b0*/  UMOV UR8, 0x9f02676f ;  /* 0x9f02676f00087882 */ /* 0x000fe20000000000 */
[----:B------:R-:W-:-:S06]  /*28c0*/  UMOV UR9, 0x3ef3b266 ;  /* 0x3ef3b26600097882 */ /* 0x000fcc0000000000 */
[----:B------:R-:W-:Y:S01]  /*28d0*/  DFMA R22, R18, R20, UR8 ;  /* 0x0000000812167e2b */ /* 0x000fe20008000014 */
[----:B------:R-:W-:Y:S01]  /*28e0*/  UMOV UR8, 0xa9ab0956 ;  /* 0xa9ab095600087882 */ /* 0x000fe20000000000 */
[----:B------:R-:W-:Y:S01]  /*28f0*/  UMOV UR9, 0x3f1745cb ;  /* 0x3f1745cb00097882 */ /* 0x000fe20000000000 */
[----:B------:R-:W-:-:S05]  /*2900*/  DADD R20, R32, -R28 ;  /* 0x0000000020147229 */ /* 0x000fca000000081c */
[----:B------:R-:W-:Y:S01]  /*2910*/  DFMA R22, R18, R22, UR8 ;  /* 0x0000000812167e2b */ /* 0x000fe20008000016 */
        /* <DEDUP_REMOVED lines=13> */
[----:B------:R-:W-:Y:S02]  /*29f0*/  UMOV UR9, 0x43300000 ;  /* 0x4330000000097882 */ /* 0x000fe40000000000 */
[----:B------:R-:W-:Y:S01]  /*2a00*/  DADD R26, R26, -UR8 ;  /* 0x800000081a1a7e29 */ /* 0x000fe20008000000 */
[----:B------:R-:W-:Y:S01]  /*2a10*/  UMOV UR8, 0x55555554 ;  /* 0x5555555400087882 */ /* 0x000fe20000000000 */
[----:B------:R-:W-:Y:S02]  /*2a20*/  UMOV UR9, 0x3fb55555 ;  /* 0x3fb5555500097882 */ /* 0x000fe40000000000 */
[----:B------:R-:W-:Y:S01]  /*2a30*/  DFMA R32, R18, R22, UR8 ;  /* 0x0000000812207e2b */ /* 0x000fe20008000016 */
[----:B------:R-:W-:Y:S01]  /*2a40*/  UMOV UR8, 0xfefa39ef ;  /* 0xfefa39ef00087882 */ /* 0x000fe20000000000 */
[----:B------:R-:W-:-:S02]  /*2a50*/  UMOV UR9, 0x3fe62e42 ;  /* 0x3fe62e4200097882 */ /* 0x000fc40000000000 */
[----:B------:R-:W-:-:S04]  /*2a60*/  DFMA R22, R26, UR8, R28 ;  /* 0x000000081a167c2b */ /* 0x000fc8000800001c */
[----:B------:R-:W-:-:S04]  /*2a70*/  DMUL R32, R18, R32 ;  /* 0x0000002012207228 */ /* 0x000fc80000000000 */
[----:B------:R-:W-:Y:S01]  /*2a80*/  DFMA R18, R26, -UR8, R22 ;  /* 0x800000081a127c2b */ /* 0x000fe20008000016 */
[----:B------:R-:W-:Y:S01]  /*2a90*/  UMOV UR8, 0x3b39803f ;  /* 0x3b39803f00087882 */ /* 0x000fe20000000000 */
[----:B------:R-:W-:Y:S02]  /*2aa0*/  UMOV UR9, 0x3c7abc9e ;  /* 0x3c7abc9e00097882 */ /* 0x000fe40000000000 */
[----:B------:R-:W-:-:S04]  /*2ab0*/  DFMA R20, R28, R32, R20 ;  /* 0x000000201c14722b */ /* 0x000fc80000000014 */
[----:B------:R-:W-:-:S08]  /*2ac0*/  DADD R18, -R28, R18 ;  /* 0x000000001c127229 */ /* 0x000fd00000000112 */
[----:B------:R-:W-:-:S08]  /*2ad0*/  DADD R18, R20, -R18 ;  /* 0x0000000014127229 */ /* 0x000fd00000000812 */
[----:B------:R-:W-:-:S08]  /*2ae0*/  DFMA R18, R26, UR8, R18 ;  /* 0x000000081a127c2b */ /* 0x000fd00008000012 */
[----:B------:R-:W-:-:S11]  /*2af0*/  DADD R22, R22, R18 ;  /* 0x0000000016167229 */ /* 0x000fd60000000012 */
.L_x_53:
[----:B------:R-:W-:Y:S05]  /*2b00*/  BSYNC.RECONVERGENT B1 ;  /* 0x0000000000017941 */ /* 0x000fea0003800200 */
.L_x_52:
[----:B------:R-:W-:-:S08]  /*2b10*/  DADD R24, -R22, R24 ;  /* 0x0000000016187229 */ /* 0x000fd00000000118 */
[----:B------:R-:W-:-:S11]  /*2b20*/  DMUL R18, R16, R24 ;  /* 0x0000001810127228 */ /* 0x000fd60000000000 */
.L_x_32:
[----:B------:R-:W-:Y:S05]  /*2b30*/  BSYNC.RECONVERGENT B2 ;  /* 0x0000000000027941 */ /* 0x000fea0003800200 */
.L_x_28:
[----:B------:R-:W0:Y:S01]  /*2b40*/  LDCU UR7, c[0x0][0x398] ;  /* 0x00007300ff0777ac */ /* 0x000e220008000800 */
[----:B------:R-:W-:Y:S01]  /*2b50*/  DADD R10, R18, R10 ;  /* 0x00000000120a7229 */ /* 0x000fe2000000000a */
[----:B------:R-:W-:Y:S01]  /*2b60*/  UMOV UR8, 0xfeebc2a0 ;  /* 0xfeebc2a000087882 */ /* 0x000fe20000000000 */
[----:B------:R-:W-:-:S06]  /*2b70*/  UMOV UR9, 0x39b4484b ;  /* 0x39b4484b00097882 */ /* 0x000fcc0000000000 */
[----:B------:R-:W-:-:S08]  /*2b80*/  DMUL R20, |R10|, UR8 ;  /* 0x000000080a147c28 */ /* 0x000fd00008000200 */
[----:B------:R-:W-:Y:S01]  /*2b90*/  DSETP.GEU.AND P1, PT, |R18|, R20, PT ;  /* 0x000000141200722a */ /* 0x000fe20003f2e200 */
[C---:B0-----:R-:W-:Y:S01]  /*2ba0*/  ISETP.GE.AND P0, PT, R3.reuse, UR7, PT ;  /* 0x0000000703007c0c */ /* 0x041fe2000bf06270 */
[----:B------:R-:W-:-:S12]  /*2bb0*/  VIADD R3, R3, 0x1 ;  /* 0x0000000103037836 */ /* 0x000fd80000000000 */
[----:B------:R-:W-:Y:S05]  /*2bc0*/  @!P0 BRA P1, `(.L_x_54) ;  /* 0xffffffec00a88947 */ /* 0x000fea000083ffff */
.L_x_3:
[----:B------:R-:W-:Y:S05]  /*2bd0*/  BSYNC.RECONVERGENT B0 ;  /* 0x0000000000007941 */ /* 0x000fea0003800200 */
.L_x_2:
[----:B------:R-:W0:Y:S01]  /*2be0*/  S2R R4, SR_CTAID.X ;  /* 0x0000000000047919 */ /* 0x000e220000002500 */
[----:B------:R-:W1:Y:S01]  /*2bf0*/  LDC.64 R2, c[0x0][0x3a8] ;  /* 0x0000ea00ff027b82 */ /* 0x000e620000000a00 */
[----:B------:R-:W0:Y:S01]  /*2c00*/  LDCU UR6, c[0x0][0x360] ;  /* 0x00006c00ff0677ac */ /* 0x000e220008000800 */
[----:B------:R-:W2:Y:S01]  /*2c10*/  F2F.F32.F64 R12, R12 ;  /* 0x0000000c000c7310 */ /* 0x000ea20000301000 */
[----:B------:R-:W0:Y:S01]  /*2c20*/  S2R R5, SR_TID.X ;  /* 0x0000000000057919 */ /* 0x000e220000002100 */
[----:B------:R-:W-:Y:S01]  /*2c30*/  BSSY.RECONVERGENT B0, `(.L_x_55) ;  /* 0x0000181000007945 */ /* 0x000fe20003800200 */
[----:B------:R-:W3:Y:S01]  /*2c40*/  LDCU UR7, c[0x0][0x398] ;  /* 0x00007300ff0777ac */ /* 0x000ee20008000800 */
[----:B------:R-:W-:Y:S02]  /*2c50*/  MOV R6, 0xbf800000 ;  /* 0xbf80000000067802 */ /* 0x000fe40000000f00 */
[C---:B--2---:R-:W-:Y:S02]  /*2c60*/  FSETP.GEU.AND P0, PT, R12.reuse, RZ, PT ;  /* 0x000000ff0c00720b */ /* 0x044fe40003f0e000 */
[----:B------:R-:W-:-:S02]  /*2c70*/  FSETP.NEU.AND P1, PT, R12, RZ, PT ;  /* 0x000000ff0c00720b */ /* 0x000fc40003f2d000 */
[C---:B------:R-:W-:Y:S02]  /*2c80*/  ISETP.LT.OR P0, PT, R8.reuse, RZ, !P0 ;  /* 0x000000ff0800720c */ /* 0x040fe40004701670 */
[----:B------:R-:W-:-:S04]  /*2c90*/  ISETP.EQ.AND P1, PT, R8, RZ, !P1 ;  /* 0x000000ff0800720c */ /* 0x000fc80004f22270 */
[----:B------:R-:W-:Y:S01]  /*2ca0*/  PLOP3.LUT P0, PT, P0, P1, PT, 0xf8, 0x8f ;  /* 0x00000000008f781c */ /* 0x000fe20000703f70 */
[----:B0-----:R-:W-:-:S04]  /*2cb0*/  IMAD R4, R4, UR6, R5 ;  /* 0x0000000604047c24 */ /* 0x001fc8000f8e0205 */
[----:B-1----:R-:W-:-:S05]  /*2cc0*/  IMAD.WIDE R2, R4, 0x8, R2 ;  /* 0x0000000804027825 */ /* 0x002fca00078e0202 */
[----:B------:R0:W-:Y:S03]  /*2cd0*/  STG.E.64 desc[UR4][R2.64], R10 ;  /* 0x0000000a02007986 */ /* 0x0001e6000c101b04 */
[----:B---3--:R-:W-:Y:S05]  /*2ce0*/  @P0 BRA `(.L_x_56) ;  /* 0x0000001400d40947 */ /* 0x008fea0003800000 */
[----:B------:R-:W-:-:S13]  /*2cf0*/  FSETP.GT.AND P0, PT, R12, 1, PT ;  /* 0x3f8000000c00780b */ /* 0x000fda0003f04000 */
[----:B------:R-:W-:Y:S05]  /*2d00*/  @!P0 BRA `(.L_x_57) ;  /* 0x0000000400708947 */ /* 0x000fea0003800000 */
[----:B0-----:R-:W-:Y:S01]  /*2d10*/  VIADD R3, R8, 0x1 ;  /* 0x0000000108037836 */ /* 0x001fe20000000000 */
[----:B------:R-:W-:Y:S04]  /*2d20*/  BSSY.RECONVERGENT B2, `(.L_x_58) ;  /* 0x0000010000027945 */ /* 0x000fe80003800200 */
[----:B------:R-:W-:-:S05]  /*2d30*/  I2FP.F32.U32 R3, R3 ;  /* 0x0000000300037245 */ /* 0x000fca0000201000 */
[----:B------:R-:W-:-:S04]  /*2d40*/  FADD R5, R12, R3 ;  /* 0x000000030c057221 */ /* 0x000fc80000000000 */
[----:B------:R-:W-:-:S05]  /*2d50*/  VIADD R0, R5, 0x1800000 ;  /* 0x0180000005007836 */ /* 0x000fca0000000000 */
[----:B------:R-:W-:-:S04]  /*2d60*/  LOP3.LUT R0, R0, 0x7f800000, RZ, 0xc0, !PT ;  /* 0x7f80000000007812 */ /* 0x000fc800078ec0ff */
[----:B------:R-:W-:-:S13]  /*2d70*/  ISETP.GT.U32.AND P0, PT, R0, 0x1ffffff, PT ;  /* 0x01ffffff0000780c */ /* 0x000fda0003f04070 */
[----:B------:R-:W-:Y:S05]  /*2d80*/  @P0 BRA `(.L_x_59) ;  /* 0x0000000000140947 */ /* 0x000fea0003800000 */
[----:B------:R-:W-:Y:S01]  /*2d90*/  IMAD.MOV.U32 R2, RZ, RZ, R5 ;  /* 0x000000ffff027224 */ /* 0x000fe200078e0005 */
[----:B------:R-:W-:-:S07]  /*2da0*/  MOV R11, 0x2dc0 ;  /* 0x00002dc0000b7802 */ /* 0x000fce0000000f00 */
[----:B------:R-:W-:Y:S05]  /*2db0*/  CALL.REL.NOINC `($__internal_2_$__cuda_sm20_rcp_rn_f32_slowpath) ;  /* 0x0000001c00c07944 */ /* 0x000fea0003c00000 */
[----:B------:R-:W-:Y:S01]  /*2dc0*/  MOV R6, R13 ;  /* 0x0000000d00067202 */ /* 0x000fe20000000f00 */
[----:B------:R-:W-:Y:S06]  /*2dd0*/  BRA `(.L_x_60) ;  /* 0x0000000000107947 */ /* 0x000fec0003800000 */
.L_x_59:
[----:B------:R-:W0:Y:S02]  /*2de0*/  MUFU.RCP R6, R5 ;  /* 0x0000000500067308 */ /* 0x000e240000001000 */
[----:B0-----:R-:W-:-:S04]  /*2df0*/  FFMA R0, R5, R6, -1 ;  /* 0xbf80000005007423 */ /* 0x001fc80000000006 */
[----:B------:R-:W-:-:S04]  /*2e00*/  FADD.FTZ R3, -R0, -RZ ;  /* 0x800000ff00037221 */ /* 0x000fc80000010100 */
[----:B------:R-:W-:-:S07]  /*2e10*/  FFMA R6, R6, R3, R6 ;  /* 0x0000000306067223 */ /* 0x000fce0000000006 */
.L_x_60:
[----:B------:R-:W-:Y:S05]  /*2e20*/  BSYNC.RECONVERGENT B2 ;  /* 0x0000000000027941 */ /* 0x000fea0003800200 */
.L_x_58:
[----:B------:R-:W0:Y:S02]  /*2e30*/  LDCU UR6, c[0x0][0x398] ;  /* 0x00007300ff0677ac */ /* 0x000e240008000800 */
[----:B0-----:R-:W-:-:S09]  /*2e40*/  UISETP.GE.AND UP0, UPT, UR6, 0x1, UPT ;  /* 0x000000010600788c */ /* 0x001fd2000bf06270 */
[----:B------:R-:W-:Y:S05]  /*2e50*/  BRA.U !UP0, `(.L_x_61) ;  /* 0x0000000108bc7547 */ /* 0x000fea000b800000 */
[----:B------:R-:W-:Y:S02]  /*2e60*/  IMAD.MOV.U32 R9, RZ, RZ, 0x7f7fffff ;  /* 0x7f7fffffff097424 */ /* 0x000fe400078e00ff */
[----:B------:R-:W-:Y:S02]  /*2e70*/  IMAD.MOV.U32 R7, RZ, RZ, 0x1 ;  /* 0x00000001ff077424 */ /* 0x000fe400078e00ff */
[----:B------:R-:W-:-:S07]  /*2e80*/  IMAD.MOV.U32 R10, RZ, RZ, R6 ;  /* 0x000000ffff0a7224 */ /* 0x000fce00078e0006 */
.L_x_68:
[----:B------:R-:W-:Y:S01]  /*2e90*/  IADD3 R0, PT, PT, R8, R7, RZ ;  /* 0x0000000708007210 */ /* 0x000fe20007ffe0ff */
[----:B------:R-:W-:Y:S01]  /*2ea0*/  FADD R5, R5, 2 ;  /* 0x4000000005057421 */ /* 0x000fe20000000000 */
[----:B------:R-:W-:Y:S03]  /*2eb0*/  BSSY.RECONVERGENT B2, `(.L_x_62) ;  /* 0x0000012000027945 */ /* 0x000fe60003800200 */
[----:B------:R-:W-:-:S04]  /*2ec0*/  IMAD.MOV R0, RZ, RZ, -R0 ;  /* 0x000000ffff007224 */ /* 0x000fc800078e0a00 */
[----:B------:R-:W-:-:S05]  /*2ed0*/  IMAD R0, R0, R7, RZ ;  /* 0x0000000700007224 */ /* 0x000fca00078e02ff */
[----:B------:R-:W-:-:S05]  /*2ee0*/  I2FP.F32.S32 R0, R0 ;  /* 0x0000000000007245 */ /* 0x000fca0000201400 */
[----:B------:R-:W-:-:S04]  /*2ef0*/  FFMA R11, R0, R10, R5 ;  /* 0x0000000a000b7223 */ /* 0x000fc80000000005 */
        /* <DEDUP_REMOVED lines=9> */
.L_x_63:
[----:B------:R-:W0:Y:S02]  /*2f90*/  MUFU.RCP R10, R11 ;  /* 0x0000000b000a7308 */ /* 0x000e240000001000 */
[----:B0-----:R-:W-:-:S04]  /*2fa0*/  FFMA R2, R11, R10, -1 ;  /* 0xbf8000000b027423 */ /* 0x001fc8000000000a */
[----:B------:R-:W-:-:S04]  /*2fb0*/  FADD.FTZ R3, -R2, -RZ ;  /* 0x800000ff02037221 */ /* 0x000fc80000010100 */
[----:B------:R-:W-:-:S07]  /*2fc0*/  FFMA R10, R10, R3, R10 ;  /* 0x000000030a0a7223 */ /* 0x000fce000000000a */
.L_x_64:
[----:B------:R-:W-:Y:S05]  /*2fd0*/  BSYNC.RECONVERGENT B2 ;  /* 0x0000000000027941 */ /* 0x000fea0003800200 */
.L_x_62:
[----:B------:R-:W0:Y:S01]  /*2fe0*/  MUFU.RCP R2, R9 ;  /* 0x0000000900027308 */ /* 0x000e220000001000 */
[----:B------:R-:W-:Y:S07]  /*2ff0*/  BSSY.RECONVERGENT B1, `(.L_x_65) ;  /* 0x000000c000017945 */ /* 0x000fee0003800200 */
[----:B------:R-:W1:Y:S01]  /*3000*/  FCHK P0, R0, R9 ;  /* 0x0000000900007302 */ /* 0x000e620000000000 */
[----:B0-----:R-:W-:-:S04]  /*3010*/  FFMA R3, R2, -R9, 1 ;  /* 0x3f80000002037423 */ /* 0x001fc80000000809 */
[----:B------:R-:W-:-:S04]  /*3020*/  FFMA R3, R2, R3, R2 ;  /* 0x0000000302037223 */ /* 0x000fc80000000002 */
[----:B------:R-:W-:-:S04]  /*3030*/  FFMA R2, R0, R3, RZ ;  /* 0x0000000300027223 */ /* 0x000fc800000000ff */
[----:B------:R-:W-:-:S04]  /*3040*/  FFMA R11, R2, -R9, R0 ;  /* 0x80000009020b7223 */ /* 0x000fc80000000000 */
[----:B------:R-:W-:Y:S01]  /*3050*/  FFMA R2, R3, R11, R2 ;  /* 0x0000000b03027223 */ /* 0x000fe20000000002 */
[----:B-1----:R-:W-:Y:S06]  /*3060*/  @!P0 BRA `(.L_x_66) ;  /* 0x0000000000108947 */ /* 0x002fec0003800000 */
[----:B------:R-:W-:Y:S01]  /*3070*/  IMAD.MOV.U32 R2, RZ, RZ, R0 ;  /* 0x000000ffff027224 */ /* 0x000fe200078e0000 */
[----:B------:R-:W-:Y:S01]  /*3080*/  MOV R14, 0x30b0 ;  /* 0x000030b0000e7802 */ /* 0x000fe20000000f00 */
[----:B------:R-:W-:-:S07]  /*3090*/  IMAD.MOV.U32 R3, RZ, RZ, R9 ;  /* 0x000000ffff037224 */ /* 0x000fce00078e0009 */
[----:B------:R-:W-:Y:S05]  /*30a0*/  CALL.REL.NOINC `($__internal_3_$__cuda_sm3x_div_rn_noftz_f32_slowpath) ;  /* 0x0000001c00d87944 */ /* 0x000fea0003c00000 */
.L_x_66:
[----:B------:R-:W-:Y:S05]  /*30b0*/  BSYNC.RECONVERGENT B1 ;  /* 0x0000000000017941 */ /* 0x000fea0003800200 */
.L_x_65:
[----:B------:R-:W-:-:S04]  /*30c0*/  FADD R9, R5, R2 ;  /* 0x0000000205097221 */ /* 0x000fc80000000000 */
[----:B------:R-:W-:-:S04]  /*30d0*/  FMUL R3, R10, R9 ;  /* 0x000000090a037220 */ /* 0x000fc80000400000 */
[C---:B------:R-:W-:Y:S01]  /*30e0*/  FADD R0, R3.reuse, -1 ;  /* 0xbf80000003007421 */ /* 0x040fe20000000000 */
[----:B------:R-:W-:-:S04]  /*30f0*/  FMUL R6, R3, R6 ;  /* 0x0000000603067220 */ /* 0x000fc80000400000 */
[----:B------:R-:W-:-:S13]  /*3100*/  FSETP.GTU.AND P0, PT, |R0|, 1.000000003171076851e-30, PT ;  /* 0x0da242600000780b */ /* 0x000fda0003f0c200 */
[----:B------:R-:W-:Y:S05]  /*3110*/  @!P0 BRA `(.L_x_67) ;  /* 0x00000000003c8947 */ /* 0x000fea0003800000 */
[C---:B------:R-:W-:Y:S01]  /*3120*/  ISETP.NE.AND P0, PT, R7.reuse, UR7, PT ;  /* 0x0000000707007c0c */ /* 0x040fe2000bf05270 */
[----:B------:R-:W-:-:S12]  /*3130*/  VIADD R7, R7, 0x1 ;  /* 0x0000000107077836 */ /* 0x000fd80000000000 */
[----:B------:R-:W-:Y:S05]  /*3140*/  @P0 BRA `(.L_x_68) ;  /* 0xfffffffc00500947 */ /* 0x000fea000383ffff */
.L_x_61:
[----:B------:R-:W-:Y:S02]  /*3150*/  HFMA2 R3, -RZ, RZ, 0.96630859375, -0.0022525787353515625 ;  /* 0x3bbb989dff037431 */ /* 0x000fe400000001ff */
[----:B------:R-:W-:-:S03]  /*3160*/  IMAD.MOV.U32 R5, RZ, RZ, 0x437c0000 ;  /* 0x437c0000ff057424 */ /* 0x000fc600078e00ff */
[----:B------:R-:W-:-:S04]  /*3170*/  FFMA.SAT R0, R12, -R3, 0.5 ;  /* 0x3f0000000c007423 */ /* 0x000fc80000002803 */
[----:B------:R-:W-:-:S04]  /*3180*/  FFMA.RM R0, R0, R5, 12582913 ;  /* 0x4b40000100007423 */ /* 0x000fc80000004005 */
[C---:B------:R-:W-:Y:S01]  /*3190*/  FADD R3, R0.reuse, -12583039 ;  /* 0xcb40007f00037421 */ /* 0x040fe20000000000 */
[----:B------:R-:W-:-:S03]  /*31a0*/  IMAD.SHL.U32 R0, R0, 0x800000, RZ ;  /* 0x0080000000007824 */ /* 0x000fc600078e00ff */
[----:B------:R-:W-:-:S04]  /*31b0*/  FFMA R3, R12, -1.4426950216293334961, -R3 ;  /* 0xbfb8aa3b0c037823 */ /* 0x000fc80000000803 */
[----:B------:R-:W-:-:S06]  /*31c0*/  FFMA R3, R12, -1.925963033500011079e-08, R3 ;  /* 0xb2a570600c037823 */ /* 0x000fcc0000000003 */
[----:B------:R-:W0:Y:S02]  /*31d0*/  MUFU.EX2 R3, R3 ;  /* 0x0000000300037308 */ /* 0x000e240000000800 */
[----:B0-----:R-:W-:-:S04]  /*31e0*/  FMUL R5, R0, R3 ;  /* 0x0000000300057220 */ /* 0x001fc80000400000 */
[----:B------:R-:W-:Y:S01]  /*31f0*/  FMUL R6, R5, R6 ;  /* 0x0000000605067220 */ /* 0x000fe20000400000 */
[----:B------:R-:W-:Y:S06]  /*3200*/  BRA `(.L_x_56) ;  /* 0x00000010008c7947 */ /* 0x000fec0003800000 */
.L_x_67:
[----:B------:R-:W-:Y:S01]  /*3210*/  IMAD.MOV.U32 R3, RZ, RZ, 0x3bbb989d ;  /* 0x3bbb989dff037424 */ /* 0x000fe200078e00ff */
[----:B------:R-:W-:-:S03]  /*3220*/  MOV R0, 0x437c0000 ;  /* 0x437c000000007802 */ /* 0x000fc60000000f00 */
        /* <DEDUP_REMOVED lines=10> */
.L_x_57:
[----:B------:R-:W-:Y:S01]  /*32d0*/  ISETP.NE.AND P0, PT, R8, RZ, PT ;  /* 0x000000ff0800720c */ /* 0x000fe20003f05270 */
[----:B------:R-:W-:-:S12]  /*32e0*/  BSSY.RECONVERGENT B2, `(.L_x_69) ;  /* 0x000002e000027945 */ /* 0x000fd80003800200 */
[----:B------:R-:W-:Y:S05]  /*32f0*/  @!P0 BRA `(.L_x_70) ;  /* 0x0000000000408947 */ /* 0x000fea0003800000 */
[----:B0-----:R-:W-:Y:S01]  /*3300*/  I2FP.F32.U32 R2, R8 ;  /* 0x0000000800027245 */ /* 0x001fe20000201000 */
[----:B------:R-:W-:Y:S04]  /*3310*/  BSSY.RECONVERGENT B3, `(.L_x_71) ;  /* 0x000000d000037945 */ /* 0x000fe80003800200 */
[----:B------:R-:W-:-:S05]  /*3320*/  VIADD R0, R2, 0x1800000 ;  /* 0x0180000002007836 */ /* 0x000fca0000000000 */
[----:B------:R-:W-:-:S04]  /*3330*/  LOP3.LUT R0, R0, 0x7f800000, RZ, 0xc0, !PT ;  /* 0x7f80000000007812 */ /* 0x000fc800078ec0ff */
[----:B------:R-:W-:-:S13]  /*3340*/  ISETP.GT.U32.AND P0, PT, R0, 0x1ffffff, PT ;  /* 0x01ffffff0000780c */ /* 0x000fda0003f04070 */
[----:B------:R-:W-:Y:S05]  /*3350*/  @P0 BRA `(.L_x_72) ;  /* 0x0000000000100947 */ /* 0x000fea0003800000 */
[----:B------:R-:W-:-:S07]  /*3360*/  MOV R11, 0x3380 ;  /* 0x00003380000b7802 */ /* 0x000fce0000000f00 */
[----:B------:R-:W-:Y:S05]  /*3370*/  CALL.REL.NOINC `($__internal_2_$__cuda_sm20_rcp_rn_f32_slowpath) ;  /* 0x0000001800507944 */ /* 0x000fea0003c00000 */
[----:B------:R-:W-:Y:S01]  /*3380*/  IMAD.MOV.U32 R6, RZ, RZ, R13 ;  /* 0x000000ffff067224 */ /* 0x000fe200078e000d */
[----:B------:R-:W-:Y:S06]  /*3390*/  BRA `(.L_x_73) ;  /* 0x0000000000107947 */ /* 0x000fec0003800000 */
.L_x_72:
[----:B------:R-:W0:Y:S02]  /*33a0*/  MUFU.RCP R6, R2 ;  /* 0x0000000200067308 */ /* 0x000e240000001000 */
[----:B0-----:R-:W-:-:S04]  /*33b0*/  FFMA R0, R2, R6, -1 ;  /* 0xbf80000002007423 */ /* 0x001fc80000000006 */
[----:B------:R-:W-:-:S04]  /*33c0*/  FADD.FTZ R3, -R0, -RZ ;  /* 0x800000ff00037221 */ /* 0x000fc80000010100 */
[----:B------:R-:W-:-:S07]  /*33d0*/  FFMA R6, R6, R3, R6 ;  /* 0x0000000306067223 */ /* 0x000fce0000000006 */
.L_x_73:
[----:B------:R-:W-:Y:S05]  /*33e0*/  BSYNC.RECONVERGENT B3 ;  /* 0x0000000000037941 */ /* 0x000fea0003800200 */
.L_x_71:
[----:B------:R-:W-:Y:S05]  /*33f0*/  BRA `(.L_x_74) ;  /* 0x0000000000707947 */ /* 0x000fea0003800000 */
.L_x_70:
[C---:B0-----:R-:W-:Y:S01]  /*3400*/  FMUL R3, R12.reuse, 8388608 ;  /* 0x4b0000000c037820 */ /* 0x041fe20000400000 */
[----:B------:R-:W-:Y:S01]  /*3410*/  FSETP.GEU.AND P0, PT, R12, 1.175494350822287508e-38, PT ;  /* 0x008000000c00780b */ /* 0x000fe20003f0e000 */
[----:B------:R-:W-:-:S03]  /*3420*/  IMAD.MOV.U32 R5, RZ, RZ, 0x3e055027 ;  /* 0x3e055027ff057424 */ /* 0x000fc600078e00ff */
[----:B------:R-:W-:-:S04]  /*3430*/  FSEL R3, R3, R12, !P0 ;  /* 0x0000000c03037208 */ /* 0x000fc80004000000 */
[----:B------:R-:W-:-:S04]  /*3440*/  IADD3 R0, PT, PT, R3, -0x3f2aaaab, RZ ;  /* 0xc0d5555503007810 */ /* 0x000fc80007ffe0ff */
[----:B------:R-:W-:-:S05]  /*3450*/  LOP3.LUT R2, R0, 0xff800000, RZ, 0xc0, !PT ;  /* 0xff80000000027812 */ /* 0x000fca00078ec0ff */
[----:B------:R-:W-:-:S04]  /*3460*/  IMAD.IADD R0, R3, 0x1, -R2 ;  /* 0x0000000103007824 */ /* 0x000fc800078e0a02 */
[----:B------:R-:W-:Y:S01]  /*3470*/  FADD R6, R0, -1 ;  /* 0xbf80000000067421 */ /* 0x000fe20000000000 */
[----:B------:R-:W-:Y:S02]  /*3480*/  FSEL R0, RZ, -23, P0 ;  /* 0xc1b80000ff007808 */ /* 0x000fe40000000000 */
[----:B------:R-:W-:Y:S01]  /*3490*/  ISETP.GT.U32.AND P0, PT, R3, 0x7f7fffff, PT ;  /* 0x7f7fffff0300780c */ /* 0x000fe20003f04070 */
[----:B------:R-:W-:-:S04]  /*34a0*/  FFMA R5, R6, -R5, 0.14084610342979431152 ;  /* 0x3e1039f606057423 */ /* 0x000fc80000000805 */
[----:B------:R-:W-:-:S04]  /*34b0*/  FFMA R5, R6, R5, -0.12148627638816833496 ;  /* 0xbdf8cdcc06057423 */ /* 0x000fc80000000005 */
[----:B------:R-:W-:-:S04]  /*34c0*/  FFMA R5, R6, R5, 0.13980610668659210205 ;  /* 0x3e0f295506057423 */ /* 0x000fc80000000005 */
[----:B------:R-:W-:-:S04]  /*34d0*/  FFMA R5, R6, R5, -0.16684235632419586182 ;  /* 0xbe2ad8b906057423 */ /* 0x000fc80000000005 */
[----:B------:R-:W-:-:S04]  /*34e0*/  FFMA R5, R6, R5, 0.20012299716472625732 ;  /* 0x3e4ced0b06057423 */ /* 0x000fc80000000005 */
[----:B------:R-:W-:-:S04]  /*34f0*/  FFMA R5, R6, R5, -0.24999669194221496582 ;  /* 0xbe7fff2206057423 */ /* 0x000fc80000000005 */
[----:B------:R-:W-:-:S04]  /*3500*/  FFMA R5, R6, R5, 0.33333182334899902344 ;  /* 0x3eaaaa7806057423 */ /* 0x000fc80000000005 */
[C---:B------:R-:W-:Y:S01]  /*3510*/  FFMA R7, R6.reuse, R5, -0.5 ;  /* 0xbf00000006077423 */ /* 0x040fe20000000005 */
[----:B------:R-:W-:Y:S01]  /*3520*/  I2FP.F32.S32 R5, R2 ;  /* 0x0000000200057245 */ /* 0x000fe20000201400 */
[----:B------:R-:W-:Y:S02]  /*3530*/  IMAD.MOV.U32 R2, RZ, RZ, 0x7f800000 ;  /* 0x7f800000ff027424 */ /* 0x000fe400078e00ff */
[C---:B------:R-:W-:Y:S02]  /*3540*/  FMUL R7, R6.reuse, R7 ;  /* 0x0000000706077220 */ /* 0x040fe40000400000 */
[----:B------:R-:W-:Y:S02]  /*3550*/  FFMA R0, R5, 1.1920928955078125e-07, R0 ;  /* 0x3400000005007823 */ /* 0x000fe40000000000 */
[----:B------:R-:W-:-:S04]  /*3560*/  FFMA R7, R6, R7, R6 ;  /* 0x0000000706077223 */ /* 0x000fc80000000006 */
[----:B------:R-:W-:Y:S01]  /*3570*/  FFMA R0, R0, 0.69314718246459960938, R7 ;  /* 0x3f31721800007823 */ /* 0x000fe20000000007 */
[C---:B------:R-:W-:Y:S01]  /*3580*/  @P0 FFMA R0, R3.reuse, R2, +INF ;  /* 0x7f80000003000423 */ /* 0x040fe20000000002 */
[----:B------:R-:W-:-:S03]  /*3590*/  FSETP.NEU.AND P0, PT, R3, RZ, PT ;  /* 0x000000ff0300720b */ /* 0x000fc60003f0d000 */
[----:B------:R-:W-:-:S05]  /*35a0*/  FADD R0, -R0, -0.57721567153930664062 ;  /* 0xbf13c46800007421 */ /* 0x000fca0000000100 */
[----:B------:R-:W-:-:S07]  /*35b0*/  FSEL R6, R0, +INF , P0 ;  /* 0x7f80000000067808 */ /* 0x000fce0000000000 */
.L_x_74:
[----:B------:R-:W-:Y:S05]  /*35c0*/  BSYNC.RECONVERGENT B2 ;  /* 0x0000000000027941 */ /* 0x000fea0003800200 */
.L_x_69:
[----:B------:R-:W0:Y:S02]  /*35d0*/  LDCU UR6, c[0x0][0x398] ;  /* 0x00007300ff0677ac */ /* 0x000e240008000800 */
[----:B0-----:R-:W-:-:S09]  /*35e0*/  UISETP.GE.AND UP0, UPT, UR6, 0x1, UPT ;  /* 0x000000010600788c */ /* 0x001fd2000bf06270 */
[----:B------:R-:W-:Y:S05]  /*35f0*/  BRA.U !UP0, `(.L_x_56) ;  /* 0x0000000d08907547 */ /* 0x000fea000b800000 */
[C---:B------:R-:W-:Y:S01]  /*3600*/  FMUL R3, R12.reuse, 8388608 ;  /* 0x4b0000000c037820 */ /* 0x040fe20000400000 */
[----:B------:R-:W-:Y:S01]  /*3610*/  FSETP.GEU.AND P0, PT, R12, 1.175494350822287508e-38, PT ;  /* 0x008000000c00780b */ /* 0x000fe20003f0e000 */
[----:B------:R-:W-:Y:S01]  /*3620*/  IMAD.MOV.U32 R10, RZ, RZ, 0x3e055027 ;  /* 0x3e055027ff0a7424 */ /* 0x000fe200078e00ff */
[----:B------:R-:W-:Y:S02]  /*3630*/  LOP3.LUT R16, R8, 0x3, RZ, 0xc0, !PT ;  /* 0x0000000308107812 */ /* 0x000fe400078ec0ff */
[----:B------:R-:W-:-:S04]  /*3640*/  FSEL R3, R3, R12, !P0 ;  /* 0x0000000c03037208 */ /* 0x000fc80004000000 */
[C---:B------:R-:W-:Y:S02]  /*3650*/  IADD3 R0, PT, PT, R3.reuse, -0x3f2aaaab, RZ ;  /* 0xc0d5555503007810 */ /* 0x040fe40007ffe0ff */
[----:B------:R-:W-:Y:S02]  /*3660*/  FSETP.NEU.AND P1, PT, R3, RZ, PT ;  /* 0x000000ff0300720b */ /* 0x000fe40003f2d000 */
[----:B------:R-:W-:-:S04]  /*3670*/  LOP3.LUT R2, R0, 0xff800000, RZ, 0xc0, !PT ;  /* 0xff80000000027812 */ /* 0x000fc800078ec0ff */
[----:B------:R-:W-:Y:S01]  /*3680*/  I2FP.F32.S32 R5, R2 ;  /* 0x0000000200057245 */ /* 0x000fe20000201400 */
[C---:B------:R-:W-:Y:S02]  /*3690*/  IMAD.IADD R0, R3.reuse, 0x1, -R2 ;  /* 0x0000000103007824 */ /* 0x040fe400078e0a02 */
[----:B------:R-:W-:Y:S02]  /*36a0*/  IMAD.MOV.U32 R2, RZ, RZ, 0x7f800000 ;  /* 0x7f800000ff027424 */ /* 0x000fe400078e00ff */
[----:B------:R-:W-:Y:S01]  /*36b0*/  FADD R7, R0, -1 ;  /* 0xbf80000000077421 */ /* 0x000fe20000000000 */
[----:B------:R-:W-:Y:S02]  /*36c0*/  FSEL R0, RZ, -23, P0 ;  /* 0xc1b80000ff007808 */ /* 0x000fe40000000000 */
[----:B------:R-:W-:Y:S01]  /*36d0*/  ISETP.GT.U32.AND P0, PT, R3, 0x7f7fffff, PT ;  /* 0x7f7fffff0300780c */ /* 0x000fe20003f04070 */
[----:B------:R-:W-:Y:S02]  /*36e0*/  FFMA R10, R7, -R10, 0.14084610342979431152 ;  /* 0x3e1039f6070a7423 */ /* 0x000fe4000000080a */
[----:B------:R-:W-:Y:S01]  /*36f0*/  FFMA R0, R5, 1.1920928955078125e-07, R0 ;  /* 0x3400000005007823 */ /* 0x000fe20000000000 */
[----:B------:R-:W-:Y:S01]  /*3700*/  LOP3.LUT R5, R8, 0x7ffffffc, RZ, 0xc0, !PT ;  /* 0x7ffffffc08057812 */ /* 0x000fe200078ec0ff */
[----:B------:R-:W-:-:S04]  /*3710*/  FFMA R10, R7, R10, -0.12148627638816833496 ;  /* 0xbdf8cdcc070a7423 */ /* 0x000fc8000000000a */
[----:B------:R-:W-:-:S04]  /*3720*/  FFMA R10, R7, R10, 0.13980610668659210205 ;  /* 0x3e0f2955070a7423 */ /* 0x000fc8000000000a */
[----:B------:R-:W-:-:S04]  /*3730*/  FFMA R10, R7, R10, -0.16684235632419586182 ;  /* 0xbe2ad8b9070a7423 */ /* 0x000fc8000000000a */
[----:B------:R-:W-:-:S04]  /*3740*/  FFMA R10, R7, R10, 0.20012299716472625732 ;  /* 0x3e4ced0b070a7423 */ /* 0x000fc8000000000a */
[----:B------:R-:W-:-:S04]  /*3750*/  FFMA R10, R7, R10, -0.24999669194221496582 ;  /* 0xbe7fff22070a7423 */ /* 0x000fc8000000000a */
[----:B------:R-:W-:-:S04]  /*3760*/  FFMA R10, R7, R10, 0.33333182334899902344 ;  /* 0x3eaaaa78070a7423 */ /* 0x000fc8000000000a */
[----:B------:R-:W-:-:S04]  /*3770*/  FFMA R10, R7, R10, -0.5 ;  /* 0xbf000000070a7423 */ /* 0x000fc8000000000a */
[----:B------:R-:W-:-:S04]  /*3780*/  FMUL R10, R7, R10 ;  /* 0x0000000a070a7220 */ /* 0x000fc80000400000 */
[----:B------:R-:W-:-:S04]  /*3790*/  FFMA R7, R7, R10, R7 ;  /* 0x0000000a07077223 */ /* 0x000fc80000000007 */
[----:B------:R-:W-:Y:S01]  /*37a0*/  FFMA R9, R0, 0.69314718246459960938, R7 ;  /* 0x3f31721800097823 */ /* 0x000fe20000000007 */
[----:B------:R-:W-:Y:S01]  /*37b0*/  @P0 FFMA R9, R3, R2, +INF ;  /* 0x7f80000003090423 */ /* 0x000fe20000000002 */
[----:B------:R-:W-:Y:S02]  /*37c0*/  HFMA2 R7, -RZ, RZ, 0, 5.9604644775390625e-08 ;  /* 0x00000001ff077431 */ /* 0x000fe400000001ff */
[----:B------:R-:W-:Y:S02]  /*37d0*/  IMAD.MOV.U32 R0, RZ, RZ, 0x3f800000 ;  /* 0x3f800000ff007424 */ /* 0x000fe400078e00ff */
[----:B------:R-:W-:-:S07]  /*37e0*/  FSEL R9, R9, -INF , P1 ;  /* 0xff80000009097808 */ /* 0x000fce0000800000 */
.L_x_108:
[----:B------:R-:W-:Y:S01]  /*37f0*/  I2FP.F32.U32 R11, R7 ;  /* 0x00000007000b7245 */ /* 0x000fe20000201000 */
[----:B------:R-:W-:Y:S03]  /*3800*/  BSSY.RECONVERGENT B1, `(.L_x_75) ;  /* 0x000000e000017945 */ /* 0x000fe60003800200 */
[----:B------:R-:W0:Y:S08]  /*3810*/  MUFU.RCP R2, R11 ;  /* 0x0000000b00027308 */ /* 0x000e300000001000 */
[----:B------:R-:W1:Y:S01]  /*3820*/  FCHK P0, -R12, R11 ;  /* 0x0000000b0c007302 */ /* 0x000e620000000100 */
[----:B0-----:R-:W-:-:S04]  /*3830*/  FFMA R3, -R11, R2, 1 ;  /* 0x3f8000000b037423 */ /* 0x001fc80000000102 */
[----:B------:R-:W-:-:S04]  /*3840*/  FFMA R3, R2, R3, R2 ;  /* 0x0000000302037223 */ /* 0x000fc80000000002 */
[----:B------:R-:W-:-:S04]  /*3850*/  FFMA R2, -R12, R3, RZ ;  /* 0x000000030c027223 */ /* 0x000fc800000001ff */
[----:B------:R-:W-:-:S04]  /*3860*/  FFMA R10, -R11, R2, -R12 ;  /* 0x000000020b0a7223 */ /* 0x000fc8000000090c */
[----:B------:R-:W-:Y:S01]  /*3870*/  FFMA R3, R3, R10, R2 ;  /* 0x0000000a03037223 */ /* 0x000fe20000000002 */
[----:B-1----:R-:W-:Y:S06]  /*3880*/  @!P0 BRA `(.L_x_76) ;  /* 0x0000000000148947 */ /* 0x002fec0003800000 */
[----:B------:R-:W-:Y:S02]  /*3890*/  IMAD.MOV.U32 R3, RZ, RZ, R11 ;  /* 0x000000ffff037224 */ /* 0x000fe400078e000b */
[----:B------:R-:W-:Y:S01]  /*38a0*/  FADD R2, -R12, -RZ ;  /* 0x800000ff0c027221 */ /* 0x000fe20000000100 */
[----:B------:R-:W-:-:S07]  /*38b0*/  MOV R14, 0x38d0 ;  /* 0x000038d0000e7802 */ /* 0x000fce0000000f00 */
[----:B------:R-:W-:Y:S05]  /*38c0*/  CALL.REL.NOINC `($__internal_3_$__cuda_sm3x_div_rn_noftz_f32_slowpath) ;  /* 0x0000001400d07944 */ /* 0x000fea0003c00000 */
[----:B------:R-:W-:-:S07]  /*38d0*/  IMAD.MOV.U32 R3, RZ, RZ, R2 ;  /* 0x000000ffff037224 */ /* 0x000fce00078e0002 */
.L_x_76:
[----:B------:R-:W-:Y:S05]  /*38e0*/  BSYNC.RECONVERGENT B1 ;  /* 0x0000000000017941 */ /* 0x000fea0003800200 */
.L_x_75:
[----:B------:R-:W-:Y:S01]  /*38f0*/  ISETP.NE.AND P0, PT, R7, R8, PT ;  /* 0x000000080700720c */ /* 0x000fe20003f05270 */
[----:B------:R-:W-:Y:S01]  /*3900*/  BSSY.RECONVERGENT B3, `(.L_x_77) ;  /* 0x00000ac000037945 */ /* 0x000fe20003800200 */
[----:B------:R-:W-:-:S11]  /*3910*/  FMUL R0, R3, R0 ;  /* 0x0000000003007220 */ /* 0x000fd60000400000 */
[----:B------:R-:W-:Y:S05]  /*3920*/  @P0 BRA `(.L_x_78) ;  /* 0x0000000800600947 */ /* 0x000fea0003800000 */
[----:B------:R-:W-:Y:S01]  /*3930*/  ISETP.NE.AND P0, PT, R8, RZ, PT ;  /* 0x000000ff0800720c */ /* 0x000fe20003f05270 */
[----:B------:R-:W-:Y:S01]  /*3940*/  BSSY.RECONVERGENT B2, `(.L_x_79) ;  /* 0x0000093000027945 */ /* 0x000fe20003800200 */
[----:B------:R-:W-:-:S11]  /*3950*/  MOV R14, 0xbf13c468 ;  /* 0xbf13c468000e7802 */ /* 0x000fd60000000f00 */
[----:B------:R-:W-:Y:S05]  /*3960*/  @!P0 BRA `(.L_x_80) ;  /* 0x0000000800408947 */ /* 0x000fea0003800000 */
[----:B------:R-:W-:Y:S01]  /*3970*/  ISETP.GE.U32.AND P0, PT, R8, 0x4, PT ;  /* 0x000000040800780c */ /* 0x000fe20003f06070 */
[----:B------:R-:W-:Y:S01]  /*3980*/  BSSY.RECONVERGENT B4, `(.L_x_81) ;  /* 0x0000053000047945 */ /* 0x000fe20003800200 */
[----:B------:R-:W-:Y:S02]  /*3990*/  IMAD.MOV.U32 R10, RZ, RZ, 0x1 ;  /* 0x00000001ff0a7424 */ /* 0x000fe400078e00ff */
[----:B------:R-:W-:-:S09]  /*39a0*/  IMAD.MOV.U32 R14, RZ, RZ, -0x40ec3b98 ;  /* 0xbf13c468ff0e7424 */ /* 0x000fd200078e00ff */
[----:B------:R-:W-:Y:S05]  /*39b0*/  @!P0 BRA `(.L_x_82) ;  /* 0x00000004003c8947 */ /* 0x000fea0003800000 */
[----:B------:R-:W-:Y:S01]  /*39c0*/  HFMA2 R10, -RZ, RZ, 0, 0 ;  /* 0x00000000ff0a7431 */ /* 0x000fe200000001ff */
[----:B------:R-:W-:Y:S01]  /*39d0*/  BSSY.RECONVERGENT B5, `(.L_x_83) ;  /* 0x000004c000057945 */ /* 0x000fe20003800200 */
[----:B------:R-:W-:-:S07]  /*39e0*/  IMAD.MOV.U32 R14, RZ, RZ, -0x40ec3b98 ;  /* 0xbf13c468ff0e7424 */ /* 0x000fce00078e00ff */
.L_x_96:
[----:B------:R-:W-:Y:S01]  /*39f0*/  VIADD R2, R10, 0x1 ;  /* 0x000000010a027836 */ /* 0x000fe20000000000 */
[----:B------:R-:W-:Y:S04]  /*3a00*/  BSSY.RECONVERGENT B6, `(.L_x_84) ;  /* 0x000000f000067945 */ /* 0x000fe80003800200 */
[----:B------:R-:W-:-:S05]  /*3a10*/  I2FP.F32.U32 R18, R2 ;  /* 0x0000000200127245 */ /* 0x000fca0000201000 */
        /* <DEDUP_REMOVED lines=9> */
.L_x_85:
[----:B------:R-:W0:Y:S02]  /*3ab0*/  MUFU.RCP R3, R18 ;  /* 0x0000001200037308 */ /* 0x000e240000001000 */
[----:B0-----:R-:W-:-:S04]  /*3ac0*/  FFMA R2, R18, R3, -1 ;  /* 0xbf80000012027423 */ /* 0x001fc80000000003 */
[----:B------:R-:W-:-:S04]  /*3ad0*/  FADD.FTZ R2, -R2, -RZ ;  /* 0x800000ff02027221 */ /* 0x000fc80000010100 */
[----:B------:R-:W-:-:S07]  /*3ae0*/  FFMA R3, R3, R2, R3 ;  /* 0x0000000203037223 */ /* 0x000fce0000000003 */
.L_x_86:
[----:B------:R-:W-:Y:S05]  /*3af0*/  BSYNC.RECONVERGENT B6 ;  /* 0x0000000000067941 */ /* 0x000fea0003800200 */
.L_x_84:
[----:B------:R-:W-:Y:S01]  /*3b00*/  VIADD R2, R10, 0x2 ;  /* 0x000000020a027836 */ /* 0x000fe20000000000 */
[----:B------:R-:W-:Y:S01]  /*3b10*/  BSSY.RECONVERGENT B6, `(.L_x_87) ;  /* 0x0000010000067945 */ /* 0x000fe20003800200 */
[----:B------:R-:W-:-:S03]  /*3b20*/  FADD R14, R3, R14 ;  /* 0x0000000e030e7221 */ /* 0x000fc60000000000 */
        /* <DEDUP_REMOVED lines=10> */
.L_x_88:
[----:B------:R-:W0:Y:S02]  /*3bd0*/  MUFU.RCP R3, R18 ;  /* 0x0000001200037308 */ /* 0x000e240000001000 */
[----:B0-----:R-:W-:-:S04]  /*3be0*/  FFMA R2, R18, R3, -1 ;  /* 0xbf80000012027423 */ /* 0x001fc80000000003 */
[----:B------:R-:W-:-:S04]  /*3bf0*/  FADD.FTZ R2, -R2, -RZ ;  /* 0x800000ff02027221 */ /* 0x000fc80000010100 */
[----:B------:R-:W-:-:S07]  /*3c00*/  FFMA R3, R3, R2, R3 ;  /* 0x0000000203037223 */ /* 0x000fce0000000003 */
.L_x_89:
[----:B------:R-:W-:Y:S05]  /*3c10*/  BSYNC.RECONVERGENT B6 ;  /* 0x0000000000067941 */ /* 0x000fea0003800200 */
.L_x_87:
        /* <DEDUP_REMOVED lines=13> */
.L_x_91:
[----:B------:R-:W0:Y:S02]  /*3cf0*/  MUFU.RCP R3, R18 ;  /* 0x0000001200037308 */ /* 0x000e240000001000 */
[----:B0-----:R-:W-:-:S04]  /*3d00*/  FFMA R2, R18, R3, -1 ;  /* 0xbf80000012027423 */ /* 0x001fc80000000003 */
[----:B------:R-:W-:-:S04]  /*3d10*/  FADD.FTZ R2, -R2, -RZ ;  /* 0x800000ff02027221 */ /* 0x000fc80000010100 */
[----:B------:R-:W-:-:S07]  /*3d20*/  FFMA R3, R3, R2, R3 ;  /* 0x0000000203037223 */ /* 0x000fce0000000003 */
.L_x_92:
[----:B------:R-:W-:Y:S05]  /*3d30*/  BSYNC.RECONVERGENT B6 ;  /* 0x0000000000067941 */ /* 0x000fea0003800200 */
.L_x_90:
        /* <DEDUP_REMOVED lines=13> */
.L_x_94:
[----:B------:R-:W0:Y:S02]  /*3e10*/  MUFU.RCP R3, R18 ;  /* 0x0000001200037308 */ /* 0x000e240000001000 */
[----:B0-----:R-:W-:-:S04]  /*3e20*/  FFMA R2, R18, R3, -1 ;  /* 0xbf80000012027423 */ /* 0x001fc80000000003 */
[----:B------:R-:W-:-:S04]  /*3e30*/  FADD.FTZ R2, -R2, -RZ ;  /* 0x800000ff02027221 */ /* 0x000fc80000010100 */
[----:B------:R-:W-:-:S07]  /*3e40*/  FFMA R3, R3, R2, R3 ;  /* 0x0000000203037223 */ /* 0x000fce0000000003 */
.L_x_95:
[----:B------:R-:W-:Y:S05]  /*3e50*/  BSYNC.RECONVERGENT B6 ;  /* 0x0000000000067941 */ /* 0x000fea0003800200 */
.L_x_93:
[----:B------:R-:W-:Y:S01]  /*3e60*/  ISETP.NE.AND P0, PT, R10, R5, PT ;  /* 0x000000050a00720c */ /* 0x000fe20003f05270 */
[----:B------:R-:W-:-:S12]  /*3e70*/  FADD R14, R14, R3 ;  /* 0x000000030e0e7221 */ /* 0x000fd80000000000 */
[----:B------:R-:W-:Y:S05]  /*3e80*/  @P0 BRA `(.L_x_96) ;  /* 0xfffffff800d80947 */ /* 0x000fea000383ffff */
[----:B------:R-:W-:Y:S05]  /*3e90*/  BSYNC.RECONVERGENT B5 ;  /* 0x0000000000057941 */ /* 0x000fea0003800200 */
.L_x_83:
[----:B------:R-:W-:-:S07]  /*3ea0*/  VIADD R10, R10, 0x1 ;  /* 0x000000010a0a7836 */ /* 0x000fce0000000000 */
.L_x_82:
[----:B------:R-:W-:Y:S05]  /*3eb0*/  BSYNC.RECONVERGENT B4 ;  /* 0x0000000000047941 */ /* 0x000fea0003800200 */
.L_x_81:
[----:B------:R-:W-:-:S13]  /*3ec0*/  ISETP.NE.AND P0, PT, R16, RZ, PT ;  /* 0x000000ff1000720c */ /* 0x000fda0003f05270 */
[----:B------:R-:W-:Y:S05]  /*3ed0*/  @!P0 BRA `(.L_x_80) ;  /* 0x0000000000e48947 */ /* 0x000fea0003800000 */
[----:B------:R-:W-:Y:S01]  /*3ee0*/  I2FP.F32.U32 R18, R10 ;  /* 0x0000000a00127245 */ /* 0x000fe20000201000 */
[----:B------:R-:W-:Y:S01]  /*3ef0*/  BSSY.RECONVERGENT B4, `(.L_x_97) ;  /* 0x000000f000047945 */ /* 0x000fe20003800200 */
[----:B------:R-:W-:-:S03]  /*3f00*/  ISETP.NE.AND P3, PT, R16, 0x1, PT ;  /* 0x000000011000780c */ /* 0x000fc60003f65270 */
        /* <DEDUP_REMOVED lines=9> */
.L_x_98:
[----:B------:R-:W0:Y:S02]  /*3fa0*/  MUFU.RCP R3, R18 ;  /* 0x0000001200037308 */ /* 0x000e240000001000 */
[----:B0-----:R-:W-:-:S04]  /*3fb0*/  FFMA R2, R18, R3, -1 ;  /* 0xbf80000012027423 */ /* 0x001fc80000000003 */
[----:B------:R-:W-:-:S04]  /*3fc0*/  FADD.FTZ R2, -R2, -RZ ;  /* 0x800000ff02027221 */ /* 0x000fc80000010100 */
[----:B------:R-:W-:-:S07]  /*3fd0*/  FFMA R3, R3, R2, R3 ;  /* 0x0000000203037223 */ /* 0x000fce0000000003 */
.L_x_99:
[----:B------:R-:W-:Y:S05]  /*3fe0*/  BSYNC.RECONVERGENT B4 ;  /* 0x0000000000047941 */ /* 0x000fea0003800200 */
.L_x_97:
[----:B------:R-:W-:Y:S01]  /*3ff0*/  FADD R14, R14, R3 ;  /* 0x000000030e0e7221 */ /* 0x000fe20000000000 */
[----:B------:R-:W-:Y:S06]  /*4000*/  @!P3 BRA `(.L_x_80) ;  /* 0x000000000098b947 */ /* 0x000fec0003800000 */
[----:B------:R-:W-:Y:S01]  /*4010*/  VIADD R2, R10, 0x1 ;  /* 0x000000010a027836 */ /* 0x000fe20000000000 */
[----:B------:R-:W-:Y:S01]  /*4020*/  BSSY.RECONVERGENT B4, `(.L_x_100) ;  /* 0x0000010000047945 */ /* 0x000fe20003800200 */
[----:B------:R-:W-:-:S03]  /*4030*/  ISETP.NE.AND P3, PT, R16, 0x2, PT ;  /* 0x000000021000780c */ /* 0x000fc60003f65270 */
        /* <DEDUP_REMOVED lines=10> */
.L_x_101:
[----:B------:R-:W0:Y:S02]  /*40e0*/  MUFU.RCP R3, R18 ;  /* 0x0000001200037308 */ /* 0x000e240000001000 */
[----:B0-----:R-:W-:-:S04]  /*40f0*/  FFMA R2, R18, R3, -1 ;  /* 0xbf80000012027423 */ /* 0x001fc80000000003 */
[----:B------:R-:W-:-:S04]  /*4100*/  FADD.FTZ R2, -R2, -RZ ;  /* 0x800000ff02027221 */ /* 0x000fc80000010100 */
[----:B------:R-:W-:-:S07]  /*4110*/  FFMA R3, R3, R2, R3 ;  /* 0x0000000203037223 */ /* 0x000fce0000000003 */
.L_x_102:
[----:B------:R-:W-:Y:S05]  /*4120*/  BSYNC.RECONVERGENT B4 ;  /* 0x0000000000047941 */ /* 0x000fea0003800200 */
.L_x_100:
[----:B------:R-:W-:Y:S01]  /*4130*/  FADD R14, R14, R3 ;  /* 0x000000030e0e7221 */ /* 0x000fe20000000000 */
[----:B------:R-:W-:Y:S06]  /*4140*/  @!P3 BRA `(.L_x_80) ;  /* 0x000000000048b947 */ /* 0x000fec0003800000 */
        /* <DEDUP_REMOVED lines=12> */
.L_x_104:
[----:B------:R-:W0:Y:S02]  /*4210*/  MUFU.RCP R3, R10 ;  /* 0x0000000a00037308 */ /* 0x000e240000001000 */
[----:B0-----:R-:W-:-:S04]  /*4220*/  FFMA R2, R10, R3, -1 ;  /* 0xbf8000000a027423 */ /* 0x001fc80000000003 */
[----:B------:R-:W-:-:S04]  /*4230*/  FADD.FTZ R2, -R2, -RZ ;  /* 0x800000ff02027221 */ /* 0x000fc80000010100 */
[----:B------:R-:W-:-:S07]  /*4240*/  FFMA R3, R3, R2, R3 ;  /* 0x0000000203037223 */ /* 0x000fce0000000003 */
.L_x_105:
[----:B------:R-:W-:Y:S05]  /*4250*/  BSYNC.RECONVERGENT B4 ;  /* 0x0000000000047941 */ /* 0x000fea0003800200 */
.L_x_103:
[----:B------:R-:W-:-:S07]  /*4260*/  FADD R14, R14, R3 ;  /* 0x000000030e0e7221 */ /* 0x000fce0000000000 */
.L_x_80:
[----:B------:R-:W-:Y:S05]  /*4270*/  BSYNC.RECONVERGENT B2 ;  /* 0x0000000000027941 */ /* 0x000fea0003800200 */
.L_x_79:
[----:B------:R-:W-:-:S04]  /*4280*/  FADD R3, -R9, R14 ;  /* 0x0000000e09037221 */ /* 0x000fc80000000100 */
[----:B------:R-:W-:Y:S01]  /*4290*/  FMUL R3, R0, R3 ;  /* 0x0000000300037220 */ /* 0x000fe20000400000 */
[----:B------:R-:W-:Y:S06]  /*42a0*/  BRA `(.L_x_106) ;  /* 0x0000000000447947 */ /* 0x000fec0003800000 */
.L_x_78:
[----:B------:R-:W-:Y:S01]  /*42b0*/  IMAD.IADD R2, R7, 0x1, -R8 ;  /* 0x0000000107027824 */ /* 0x000fe200078e0a08 */
[----:B------:R-:W-:Y:S04]  /*42c0*/  BSSY.RECONVERGENT B1, `(.L_x_106) ;  /* 0x000000f000017945 */ /* 0x000fe80003800200 */
[----:B------:R-:W-:-:S04]  /*42d0*/  I2FP.F32.S32 R11, R2 ;  /* 0x00000002000b7245 */ /* 0x000fc80000201400 */
        /* <DEDUP_REMOVED lines=13> */
.L_x_107:
[----:B------:R-:W-:Y:S05]  /*43b0*/  BSYNC.RECONVERGENT B1 ;  /* 0x0000000000017941 */ /* 0x000fea0003800200 */
.L_x_106:
[----:B------:R-:W-:Y:S05]  /*43c0*/  BSYNC.RECONVERGENT B3 ;  /* 0x0000000000037941 */ /* 0x000fea0003800200 */
.L_x_77:
[----:B------:R-:W0:Y:S01]  /*43d0*/  LDCU UR6, c[0x0][0x398] ;  /* 0x00007300ff0677ac */ /* 0x000e220008000800 */
[----:B------:R-:W-:-:S04]  /*43e0*/  FADD R6, R3, R6 ;  /* 0x0000000603067221 */ /* 0x000fc80000000000 */
[----:B------:R-:W-:-:S05]  /*43f0*/  FMUL R2, |R6|, 1.000000003171076851e-30 ;  /* 0x0da2426006027820 */ /* 0x000fca0000400200 */
[----:B------:R-:W-:Y:S02]  /*4400*/  FSETP.GEU.AND P1, PT, |R3|, R2, PT ;  /* 0x000000020300720b */ /* 0x000fe40003f2e200 */
[C---:B0-----:R-:W-:Y:S02]  /*4410*/  ISETP.GE.AND P0, PT, R7.reuse, UR6, PT ;  /* 0x0000000607007c0c */ /* 0x041fe4000bf06270 */
[----:B------:R-:W-:-:S11]  /*4420*/  IADD3 R7, PT, PT, R7, 0x1, RZ ;  /* 0x0000000107077810 */ /* 0x000fd60007ffe0ff */
[----:B------:R-:W-:Y:S05]  /*4430*/  @!P0 BRA P1, `(.L_x_108) ;  /* 0xfffffff000ec8947 */ /* 0x000fea000083ffff */
.L_x_56:
[----:B------:R-:W-:Y:S05]  /*4440*/  BSYNC.RECONVERGENT B0 ;  /* 0x0000000000007941 */ /* 0x000fea0003800200 */
.L_x_55:
[----:B0-----:R-:W0:Y:S02]  /*4450*/  LDC.64 R2, c[0x0][0x3a0] ;  /* 0x0000e800ff027b82 */ /* 0x001e240000000a00 */
[----:B0-----:R-:W-:-:S05]  /*4460*/  IMAD.WIDE R4, R4, 0x4, R2 ;  /* 0x0000000404047825 */ /* 0x001fca00078e0202 */
[----:B------:R-:W-:Y:S01]  /*4470*/  STG.E desc[UR4][R4.64], R6 ;  /* 0x0000000604007986 */ /* 0x000fe2000c101904 */
[----:B------:R-:W-:Y:S05]  /*4480*/  EXIT ;  /* 0x000000000000794d */ /* 0x000fea0003800000 */
        .weak           $__internal_0_$__cuda_sm20_dblrcp_rn_slowpath_v3
        .type           $__internal_0_$__cuda_sm20_dblrcp_rn_slowpath_v3,@function
        .size           $__internal_0_$__cuda_sm20_dblrcp_rn_slowpath_v3,($__internal_1_$__cuda_sm20_div_rn_f64_full - $__internal_0_$__cuda_sm20_dblrcp_rn_slowpath_v3)
$__internal_0_$__cuda_sm20_dblrcp_rn_slowpath_v3:
[----:B------:R-:W-:Y:S01]  /*4490*/  DSETP.GTU.AND P0, PT, |R18|, +INF , PT ;  /* 0x7ff000001200742a */ /* 0x000fe20003f0c200 */
[----:B------:R-:W-:-:S13]  /*44a0*/  BSSY.RECONVERGENT B1, `(.L_x_109) ;  /* 0x0000022000017945 */ /* 0x000fda0003800200 */
[----:B------:R-:W-:Y:S05]  /*44b0*/  @P0 BRA `(.L_x_110) ;  /* 0x0000000000780947 */ /* 0x000fea0003800000 */
[----:B------:R-:W-:-:S05]  /*44c0*/  LOP3.LUT R23, R19, 0x7fffffff, RZ, 0xc0, !PT ;  /* 0x7fffffff13177812 */ /* 0x000fca00078ec0ff */
[----:B------:R-:W-:-:S05]  /*44d0*/  VIADD R20, R23, 0xffffffff ;  /* 0xffffffff17147836 */ /* 0x000fca0000000000 */
[----:B------:R-:W-:-:S13]  /*44e0*/  ISETP.GE.U32.AND P0, PT, R20, 0x7fefffff, PT ;  /* 0x7fefffff1400780c */ /* 0x000fda0003f06070 */
[----:B------:R-:W-:Y:S01]  /*44f0*/  @P0 LOP3.LUT R21, R19, 0x7ff00000, RZ, 0x3c, !PT ;  /* 0x7ff0000013150812 */ /* 0x000fe200078e3cff */
[----:B------:R-:W-:Y:S01]  /*4500*/  @P0 IMAD.MOV.U32 R20, RZ, RZ, RZ ;  /* 0x000000ffff140224 */ /* 0x000fe200078e00ff */
[----:B------:R-:W-:Y:S06]  /*4510*/  @P0 BRA `(.L_x_111) ;  /* 0x0000000000680947 */ /* 0x000fec0003800000 */
[----:B------:R-:W-:-:S13]  /*4520*/  ISETP.GE.U32.AND P0, PT, R23, 0x1000001, PT ;  /* 0x010000011700780c */ /* 0x000fda0003f06070 */
[----:B------:R-:W-:Y:S05]  /*4530*/  @!P0 BRA `(.L_x_112) ;  /* 0x0000000000348947 */ /* 0x000fea0003800000 */
[----:B------:R-:W-:Y:S01]  /*4540*/  VIADD R21, R19, 0xc0200000 ;  /* 0xc020000013157836 */ /* 0x000fe20000000000 */
[----:B------:R-:W-:-:S03]  /*4550*/  MOV R20, R18 ;  /* 0x0000001200147202 */ /* 0x000fc60000000f00 */
[----:B------:R-:W0:Y:S03]  /*4560*/  MUFU.RCP64H R23, R21 ;  /* 0x0000001500177308 */ /* 0x000e260000001800 */
[----:B0-----:R-:W-:-:S08]  /*4570*/  DFMA R26, -R20, R22, 1 ;  /* 0x3ff00000141a742b */ /* 0x001fd00000000116 */
[----:B------:R-:W-:-:S08]  /*4580*/  DFMA R26, R26, R26, R26 ;  /* 0x0000001a1a1a722b */ /* 0x000fd0000000001a */
[----:B------:R-:W-:-:S08]  /*4590*/  DFMA R26, R22, R26, R22 ;  /* 0x0000001a161a722b */ /* 0x000fd00000000016 */
[----:B------:R-:W-:-:S08]  /*45a0*/  DFMA R22, -R20, R26, 1 ;  /* 0x3ff000001416742b */ /* 0x000fd0000000011a */
[----:B------:R-:W-:-:S08]  /*45b0*/  DFMA R22, R26, R22, R26 ;  /* 0x000000161a16722b */ /* 0x000fd0000000001a */
[----:B------:R-:W-:-:S08]  /*45c0*/  DMUL R22, R22, 2.2250738585072013831e-308 ;  /* 0x0010000016167828 */ /* 0x000fd00000000000 */
[----:B------:R-:W-:-:S08]  /*45d0*/  DFMA R18, -R18, R22, 1 ;  /* 0x3ff000001212742b */ /* 0x000fd00000000116 */
[----:B------:R-:W-:-:S08]  /*45e0*/  DFMA R18, R18, R18, R18 ;  /* 0x000000121212722b */ /* 0x000fd00000000012 */
[----:B------:R-:W-:Y:S01]  /*45f0*/  DFMA R20, R22, R18, R22 ;  /* 0x000000121614722b */ /* 0x000fe20000000016 */
[----:B------:R-:W-:Y:S10]  /*4600*/  BRA `(.L_x_111) ;  /* 0x00000000002c7947 */ /* 0x000ff40003800000 */
.L_x_112:
[----:B------:R-:W-:-:S06]  /*4610*/  DMUL R18, R18, 8.11296384146066816958e+31 ;  /* 0x4690000012127828 */ /* 0x000fcc0000000000 */
[----:B------:R-:W0:Y:S02]  /*4620*/  MUFU.RCP64H R23, R19 ;  /* 0x0000001300177308 */ /* 0x000e240000001800 */
[----:B0-----:R-:W-:-:S08]  /*4630*/  DFMA R20, -R18, R22, 1 ;  /* 0x3ff000001214742b */ /* 0x001fd00000000116 */
[----:B------:R-:W-:-:S08]  /*4640*/  DFMA R20, R20, R20, R20 ;  /* 0x000000141414722b */ /* 0x000fd00000000014 */
[----:B------:R-:W-:-:S08]  /*4650*/  DFMA R20, R22, R20, R22 ;  /* 0x000000141614722b */ /* 0x000fd00000000016 */
[----:B------:R-:W-:-:S08]  /*4660*/  DFMA R22, -R18, R20, 1 ;  /* 0x3ff000001216742b */ /* 0x000fd00000000114 */
[----:B------:R-:W-:-:S08]  /*4670*/  DFMA R20, R20, R22, R20 ;  /* 0x000000161414722b */ /* 0x000fd00000000014 */
[----:B------:R-:W-:Y:S01]  /*4680*/  DMUL R20, R20, 8.11296384146066816958e+31 ;  /* 0x4690000014147828 */ /* 0x000fe20000000000 */
[----:B------:R-:W-:Y:S10]  /*4690*/  BRA `(.L_x_111) ;  /* 0x0000000000087947 */ /* 0x000ff40003800000 */
.L_x_110:
[----:B------:R-:W-:Y:S01]  /*46a0*/  LOP3.LUT R21, R19, 0x80000, RZ, 0xfc, !PT ;  /* 0x0008000013157812 */ /* 0x000fe200078efcff */
[----:B------:R-:W-:-:S07]  /*46b0*/  IMAD.MOV.U32 R20, RZ, RZ, R18 ;  /* 0x000000ffff147224 */ /* 0x000fce00078e0012 */
.L_x_111:
[----:B------:R-:W-:Y:S05]  /*46c0*/  BSYNC.RECONVERGENT B1 ;  /* 0x0000000000017941 */ /* 0x000fea0003800200 */
.L_x_109:
[----:B------:R-:W-:Y:S02]  /*46d0*/  IMAD.MOV.U32 R18, RZ, RZ, R28 ;  /* 0x000000ffff127224 */ /* 0x000fe400078e001c */
[----:B------:R-:W-:-:S04]  /*46e0*/  IMAD.MOV.U32 R19, RZ, RZ, 0x0 ;  /* 0x00000000ff137424 */ /* 0x000fc800078e00ff */
[----:B------:R-:W-:Y:S05]  /*46f0*/  RET.REL.NODEC R18 `(_Z13expint_kerneliiddiPfPd) ;  /* 0xffffffb812407950 */ /* 0x000fea0003c3ffff */
        .weak           $__internal_1_$__cuda_sm20_div_rn_f64_full
        .type           $__internal_1_$__cuda_sm20_div_rn_f64_full,@function
        .size           $__internal_1_$__cuda_sm20_div_rn_f64_full,($__internal_2_$__cuda_sm20_rcp_rn_f32_slowpath - $__internal_1_$__cuda_sm20_div_rn_f64_full)
$__internal_1_$__cuda_sm20_div_rn_f64_full:
[C---:B------:R-:W-:Y:S01]  /*4700*/  FSETP.GEU.AND P0, PT, |R21|.reuse, 1.469367938527859385e-39, PT ;  /* 0x001000001500780b */ /* 0x040fe20003f0e200 */
[----:B------:R-:W-:Y:S01]  /*4710*/  IMAD.MOV.U32 R26, RZ, RZ, 0x1 ;  /* 0x00000001ff1a7424 */ /* 0x000fe200078e00ff */
[----:B------:R-:W-:Y:S01]  /*4720*/  LOP3.LUT R18, R21, 0x800fffff, RZ, 0xc0, !PT ;  /* 0x800fffff15127812 */ /* 0x000fe200078ec0ff */
[----:B------:R-:W-:Y:S01]  /*4730*/  IMAD.MOV.U32 R30, RZ, RZ, 0x1ca00000 ;  /* 0x1ca00000ff1e7424 */ /* 0x000fe200078e00ff */
[C---:B------:R-:W-:Y:S01]  /*4740*/  FSETP.GEU.AND P2, PT, |R23|.reuse, 1.469367938527859385e-39, PT ;  /* 0x001000001700780b */ /* 0x040fe20003f4e200 */
[----:B------:R-:W-:Y:S01]  /*4750*/  BSSY.RECONVERGENT B3, `(.L_x_113) ;  /* 0x0000052000037945 */ /* 0x000fe20003800200 */
[----:B------:R-:W-:Y:S02]  /*4760*/  LOP3.LUT R19, R18, 0x3ff00000, RZ, 0xfc, !PT ;  /* 0x3ff0000012137812 */ /* 0x000fe400078efcff */
[----:B------:R-:W-:Y:S02]  /*4770*/  MOV R18, R20 ;  /* 0x0000001400127202 */ /* 0x000fe40000000f00 */
[----:B------:R-:W-:-:S02]  /*4780*/  LOP3.LUT R29, R23, 0x7ff00000, RZ, 0xc0, !PT ;  /* 0x7ff00000171d7812 */ /* 0x000fc400078ec0ff */
[----:B------:R-:W-:Y:S01]  /*4790*/  LOP3.LUT R32, R21, 0x7ff00000, RZ, 0xc0, !PT ;  /* 0x7ff0000015207812 */ /* 0x000fe200078ec0ff */
[----:B------:R-:W-:Y:S02]  /*47a0*/  @!P0 DMUL R18, R20, 8.98846567431157953865e+307 ;  /* 0x7fe0000014128828 */ /* 0x000fe40000000000 */
[----:B------:R-:W-:Y:S01]  /*47b0*/  IMAD.MOV.U32 R31, RZ, RZ, R29 ;  /* 0x000000ffff1f7224 */ /* 0x000fe200078e001d */
[----:B------:R-:W-:Y:S02]  /*47c0*/  ISETP.GE.U32.AND P1, PT, R29, R32, PT ;  /* 0x000000201d00720c */ /* 0x000fe40003f26070 */
[----:B------:R-:W-:Y:S01]  /*47d0*/  @!P2 LOP3.LUT R24, R21, 0x7ff00000, RZ, 0xc0, !PT ;  /* 0x7ff000001518a812 */ /* 0x000fe200078ec0ff */
[----:B------:R-:W0:Y:S01]  /*47e0*/  MUFU.RCP64H R27, R19 ;  /* 0x00000013001b7308 */ /* 0x000e220000001800 */
[----:B------:R-:W-:Y:S02]  /*47f0*/  SEL R25, R30, 0x63400000, !P1 ;  /* 0x634000001e197807 */ /* 0x000fe40004800000 */
[----:B------:R-:W-:-:S02]  /*4800*/  @!P2 ISETP.GE.U32.AND P3, PT, R29, R24, PT ;  /* 0x000000181d00a20c */ /* 0x000fc40003f66070 */
[----:B------:R-:W-:Y:S02]  /*4810*/  LOP3.LUT R25, R25, 0x800fffff, R23, 0xf8, !PT ;  /* 0x800fffff19197812 */ /* 0x000fe400078ef817 */
[----:B------:R-:W-:Y:S02]  /*4820*/  @!P2 MOV R34, RZ ;  /* 0x000000ff0022a202 */ /* 0x000fe40000000f00 */
[----:B------:R-:W-:Y:S01]  /*4830*/  @!P0 LOP3.LUT R32, R19, 0x7ff00000, RZ, 0xc0, !PT ;  /* 0x7ff0000013208812 */ /* 0x000fe200078ec0ff */
[----:B0-----:R-:W-:-:S08]  /*4840*/  DFMA R36, R26, -R18, 1 ;  /* 0x3ff000001a24742b */ /* 0x001fd00000000812 */
[----:B------:R-:W-:-:S08]  /*4850*/  DFMA R36, R36, R36, R36 ;  /* 0x000000242424722b */ /* 0x000fd00000000024 */
[----:B------:R-:W-:Y:S01]  /*4860*/  DFMA R36, R26, R36, R26 ;  /* 0x000000241a24722b */ /* 0x000fe2000000001a */
[----:B------:R-:W-:-:S04]  /*4870*/  @!P2 SEL R27, R30, 0x63400000, !P3 ;  /* 0x634000001e1ba807 */ /* 0x000fc80005800000 */
[----:B------:R-:W-:-:S03]  /*4880*/  @!P2 LOP3.LUT R24, R27, 0x80000000, R23, 0xf8, !PT ;  /* 0x800000001b18a812 */ /* 0x000fc600078ef817 */
[----:B------:R-:W-:Y:S01]  /*4890*/  DFMA R26, R36, -R18, 1 ;  /* 0x3ff00000241a742b */ /* 0x000fe20000000812 */
[----:B------:R-:W-:Y:S01]  /*48a0*/  @!P2 LOP3.LUT R35, R24, 0x100000, RZ, 0xfc, !PT ;  /* 0x001000001823a812 */ /* 0x000fe200078efcff */
[----:B------:R-:W-:-:S06]  /*48b0*/  IMAD.MOV.U32 R24, RZ, RZ, R22 ;  /* 0x000000ffff187224 */ /* 0x000fcc00078e0016 */
[----:B------:R-:W-:Y:S02]  /*48c0*/  DFMA R36, R36, R26, R36 ;  /* 0x0000001a2424722b */ /* 0x000fe40000000024 */
[----:B------:R-:W-:-:S08]  /*48d0*/  @!P2 DFMA R24, R24, 2, -R34 ;  /* 0x400000001818a82b */ /* 0x000fd00000000822 */
[----:B------:R-:W-:Y:S02]  /*48e0*/  DMUL R34, R36, R24 ;  /* 0x0000001824227228 */ /* 0x000fe40000000000 */
[----:B------:R-:W-:-:S05]  /*48f0*/  @!P2 LOP3.LUT R31, R25, 0x7ff00000, RZ, 0xc0, !PT ;  /* 0x7ff00000191fa812 */ /* 0x000fca00078ec0ff */
[----:B------:R-:W-:Y:S01]  /*4900*/  VIADD R33, R31, 0xffffffff ;  /* 0xffffffff1f217836 */ /* 0x000fe20000000000 */
[----:B------:R-:W-:-:S04]  /*4910*/  DFMA R26, R34, -R18, R24 ;  /* 0x80000012221a722b */ /* 0x000fc80000000018 */
[----:B------:R-:W-:Y:S01]  /*4920*/  ISETP.GT.U32.AND P0, PT, R33, 0x7feffffe, PT ;  /* 0x7feffffe2100780c */ /* 0x000fe20003f04070 */
[----:B------:R-:W-:-:S03]  /*4930*/  VIADD R33, R32, 0xffffffff ;  /* 0xffffffff20217836 */ /* 0x000fc60000000000 */
[----:B------:R-:W-:Y:S02]  /*4940*/  DFMA R26, R36, R26, R34 ;  /* 0x0000001a241a722b */ /* 0x000fe40000000022 */
[----:B------:R-:W-:-:S13]  /*4950*/  ISETP.GT.U32.OR P0, PT, R33, 0x7feffffe, P0 ;  /* 0x7feffffe2100780c */ /* 0x000fda0000704470 */
[----:B------:R-:W-:Y:S05]  /*4960*/  @P0 BRA `(.L_x_114) ;  /* 0x00000000006c0947 */ /* 0x000fea0003800000 */
[----:B------:R-:W-:-:S04]  /*4970*/  LOP3.LUT R32, R21, 0x7ff00000, RZ, 0xc0, !PT ;  /* 0x7ff0000015207812 */ /* 0x000fc800078ec0ff */
[CC--:B------:R-:W-:Y:S02]  /*4980*/  VIADDMNMX R22, R29.reuse, -R32.reuse, 0xb9600000, !PT ;  /* 0xb96000001d167446 */ /* 0x0c0fe40007800920 */
[----:B------:R-:W-:Y:S02]  /*4990*/  ISETP.GE.U32.AND P0, PT, R29, R32, PT ;  /* 0x000000201d00720c */ /* 0x000fe40003f06070 */
[----:B------:R-:W-:Y:S02]  /*49a0*/  VIMNMX R22, PT, PT, R22, 0x46a00000, PT ;  /* 0x46a0000016167848 */ /* 0x000fe40003fe0100 */
[----:B------:R-:W-:Y:S01]  /*49b0*/  SEL R23, R30, 0x63400000, !P0 ;  /* 0x634000001e177807 */ /* 0x000fe20004000000 */
[----:B------:R-:W-:-:S03]  /*49c0*/  IMAD.MOV.U32 R30, RZ, RZ, RZ ;  /* 0x000000ffff1e7224 */ /* 0x000fc600078e00ff */
[----:B------:R-:W-:-:S05]  /*49d0*/  IADD3 R22, PT, PT, -R23, R22, RZ ;  /* 0x0000001617167210 */ /* 0x000fca0007ffe1ff */
[----:B------:R-:W-:-:S06]  /*49e0*/  VIADD R31, R22, 0x7fe00000 ;  /* 0x7fe00000161f7836 */ /* 0x000fcc0000000000 */
[----:B------:R-:W-:-:S10]  /*49f0*/  DMUL R34, R26, R30 ;  /* 0x0000001e1a227228 */ /* 0x000fd40000000000 */
[----:B------:R-:W-:-:S13]  /*4a00*/  FSETP.GTU.AND P0, PT, |R35|, 1.469367938527859385e-39, PT ;  /* 0x001000002300780b */ /* 0x000fda0003f0c200 */
[----:B------:R-:W-:Y:S05]  /*4a10*/  @P0 BRA `(.L_x_115) ;  /* 0x0000000000940947 */ /* 0x000fea0003800000 */
[----:B------:R-:W-:Y:S01]  /*4a20*/  DFMA R18, R26, -R18, R24 ;  /* 0x800000121a12722b */ /* 0x000fe20000000018 */
[----:B------:R-:W-:-:S09]  /*4a30*/  IMAD.MOV.U32 R30, RZ, RZ, RZ ;  /* 0x000000ffff1e7224 */ /* 0x000fd200078e00ff */
[C---:B------:R-:W-:Y:S02]  /*4a40*/  FSETP.NEU.AND P0, PT, R19.reuse, RZ, PT ;  /* 0x000000ff1300720b */ /* 0x040fe40003f0d000 */
[----:B------:R-:W-:-:S04]  /*4a50*/  LOP3.LUT R21, R19, 0x80000000, R21, 0x48, !PT ;  /* 0x8000000013157812 */ /* 0x000fc800078e4815 */
[----:B------:R-:W-:-:S07]  /*4a60*/  LOP3.LUT R31, R21, R31, RZ, 0xfc, !PT ;  /* 0x0000001f151f7212 */ /* 0x000fce00078efcff */
[----:B------:R-:W-:Y:S05]  /*4a70*/  @!P0 BRA `(.L_x_115) ;  /* 0x00000000007c8947 */ /* 0x000fea0003800000 */
[----:B------:R-:W-:Y:S01]  /*4a80*/  IADD3 R19, PT, PT, -R22, RZ, RZ ;  /* 0x000000ff16137210 */ /* 0x000fe20007ffe1ff */
[----:B------:R-:W-:-:S06]  /*4a90*/  IMAD.MOV.U32 R18, RZ, RZ, RZ ;  /* 0x000000ffff127224 */ /* 0x000fcc00078e00ff */
[----:B------:R-:W-:Y:S02]  /*4aa0*/  DFMA R18, R34, -R18, R26 ;  /* 0x800000122212722b */ /* 0x000fe4000000001a */
[----:B------:R-:W-:-:S04]  /*4ab0*/  DMUL.RP R26, R26, R30 ;  /* 0x0000001e1a1a7228 */ /* 0x000fc80000008000 */
[----:B------:R-:W-:-:S04]  /*4ac0*/  IADD3 R18, PT, PT, -R22, -0x43300000, RZ ;  /* 0xbcd0000016127810 */ /* 0x000fc80007ffe1ff */
[----:B------:R-:W-:Y:S02]  /*4ad0*/  FSETP.NEU.AND P0, PT, |R19|, R18, PT ;  /* 0x000000121300720b */ /* 0x000fe40003f0d200 */
[----:B------:R-:W-:Y:S02]  /*4ae0*/  LOP3.LUT R21, R27, R21, RZ, 0x3c, !PT ;  /* 0x000000151b157212 */ /* 0x000fe400078e3cff */
[----:B------:R-:W-:Y:S02]  /*4af0*/  FSEL R34, R26, R34, !P0 ;  /* 0x000000221a227208 */ /* 0x000fe40004000000 */
[----:B------:R-:W-:Y:S01]  /*4b00*/  FSEL R35, R21, R35, !P0 ;  /* 0x0000002315237208 */ /* 0x000fe20004000000 */
[----:B------:R-:W-:Y:S06]  /*4b10*/  BRA `(.L_x_115) ;  /* 0x0000000000547947 */ /* 0x000fec0003800000 */
.L_x_114:
[----:B------:R-:W-:-:S14]  /*4b20*/  DSETP.NAN.AND P0, PT, R22, R22, PT ;  /* 0x000000161600722a */ /* 0x000fdc0003f08000 */
[----:B------:R-:W-:Y:S05]  /*4b30*/  @P0 BRA `(.L_x_116) ;  /* 0x0000000000440947 */ /* 0x000fea0003800000 */
[----:B------:R-:W-:-:S14]  /*4b40*/  DSETP.NAN.AND P0, PT, R20, R20, PT ;  /* 0x000000141400722a */ /* 0x000fdc0003f08000 */
[----:B------:R-:W-:Y:S05]  /*4b50*/  @P0 BRA `(.L_x_117) ;  /* 0x0000000000300947 */ /* 0x000fea0003800000 */
[----:B------:R-:W-:Y:S01]  /*4b60*/  ISETP.NE.AND P0, PT, R31, R32, PT ;  /* 0x000000201f00720c */ /* 0x000fe20003f05270 */
[----:B------:R-:W-:Y:S02]  /*4b70*/  IMAD.MOV.U32 R34, RZ, RZ, 0x0 ;  /* 0x00000000ff227424 */ /* 0x000fe400078e00ff */
[----:B------:R-:W-:-:S10]  /*4b80*/  IMAD.MOV.U32 R35, RZ, RZ, -0x80000 ;  /* 0xfff80000ff237424 */ /* 0x000fd400078e00ff */
[----:B------:R-:W-:Y:S05]  /*4b90*/  @!P0 BRA `(.L_x_115) ;  /* 0x0000000000348947 */ /* 0x000fea0003800000 */
[----:B------:R-:W-:Y:S02]  /*4ba0*/  ISETP.NE.AND P0, PT, R31, 0x7ff00000, PT ;  /* 0x7ff000001f00780c */ /* 0x000fe40003f05270 */
[----:B------:R-:W-:Y:S02]  /*4bb0*/  LOP3.LUT R35, R23, 0x80000000, R21, 0x48, !PT ;  /* 0x8000000017237812 */ /* 0x000fe400078e4815 */
[----:B------:R-:W-:-:S13]  /*4bc0*/  ISETP.EQ.OR P0, PT, R32, RZ, !P0 ;  /* 0x000000ff2000720c */ /* 0x000fda0004702670 */
[----:B------:R-:W-:Y:S02]  /*4bd0*/  @P0 LOP3.LUT R18, R35, 0x7ff00000, RZ, 0xfc, !PT ;  /* 0x7ff0000023120812 */ /* 0x000fe400078efcff */
[----:B------:R-:W-:Y:S01]  /*4be0*/  @!P0 MOV R34, RZ ;  /* 0x000000ff00228202 */ /* 0x000fe20000000f00 */
[----:B------:R-:W-:Y:S02]  /*4bf0*/  @P0 IMAD.MOV.U32 R34, RZ, RZ, RZ ;  /* 0x000000ffff220224 */ /* 0x000fe400078e00ff */
[----:B------:R-:W-:Y:S01]  /*4c00*/  @P0 IMAD.MOV.U32 R35, RZ, RZ, R18 ;  /* 0x000000ffff230224 */ /* 0x000fe200078e0012 */
[----:B------:R-:W-:Y:S06]  /*4c10*/  BRA `(.L_x_115) ;  /* 0x0000000000147947 */ /* 0x000fec0003800000 */
.L_x_117:
[----:B------:R-:W-:Y:S01]  /*4c20*/  LOP3.LUT R35, R21, 0x80000, RZ, 0xfc, !PT ;  /* 0x0008000015237812 */ /* 0x000fe200078efcff */
[----:B------:R-:W-:Y:S01]  /*4c30*/  IMAD.MOV.U32 R34, RZ, RZ, R20 ;  /* 0x000000ffff227224 */ /* 0x000fe200078e0014 */
[----:B------:R-:W-:Y:S06]  /*4c40*/  BRA `(.L_x_115) ;  /* 0x0000000000087947 */ /* 0x000fec0003800000 */
.L_x_116:
[----:B------:R-:W-:Y:S02]  /*4c50*/  LOP3.LUT R35, R23, 0x80000, RZ, 0xfc, !PT ;  /* 0x0008000017237812 */ /* 0x000fe400078efcff */
[----:B------:R-:W-:-:S07]  /*4c60*/  MOV R34, R22 ;  /* 0x0000001600227202 */ /* 0x000fce0000000f00 */
.L_x_115:
[----:B------:R-:W-:Y:S05]  /*4c70*/  BSYNC.RECONVERGENT B3 ;  /* 0x0000000000037941 */ /* 0x000fea0003800200 */
.L_x_113:
[----:B------:R-:W-:Y:S02]  /*4c80*/  IMAD.MOV.U32 R29, RZ, RZ, 0x0 ;  /* 0x00000000ff1d7424 */ /* 0x000fe400078e00ff */
[----:B------:R-:W-:Y:S02]  /*4c90*/  IMAD.MOV.U32 R18, RZ, RZ, R34 ;  /* 0x000000ffff127224 */ /* 0x000fe400078e0022 */
[----:B------:R-:W-:Y:S01]  /*4ca0*/  IMAD.MOV.U32 R19, RZ, RZ, R35 ;  /* 0x000000ffff137224 */ /* 0x000fe200078e0023 */
[----:B------:R-:W-:Y:S06]  /*4cb0*/  RET.REL.NODEC R28 `(_Z13expint_kerneliiddiPfPd) ;  /* 0xffffffb01cd07950 */ /* 0x000fec0003c3ffff */
        .weak           $__internal_2_$__cuda_sm20_rcp_rn_f32_slowpath
        .type           $__internal_2_$__cuda_sm20_rcp_rn_f32_slowpath,@function
        .size           $__internal_2_$__cuda_sm20_rcp_rn_f32_slowpath,($__internal_3_$__cuda_sm3x_div_rn_noftz_f32_slowpath - $__internal_2_$__cuda_sm20_rcp_rn_f32_slowpath)
$__internal_2_$__cuda_sm20_rcp_rn_f32_slowpath:
[----:B------:R-:W-:Y:S01]  /*4cc0*/  SHF.L.U32 R3, R2, 0x1, RZ ;  /* 0x0000000102037819 */ /* 0x000fe200000006ff */
[----:B------:R-:W-:Y:S03]  /*4cd0*/  BSSY.RECONVERGENT B1, `(.L_x_118) ;  /* 0x0000030000017945 */ /* 0x000fe60003800200 */
[----:B------:R-:W-:-:S04]  /*4ce0*/  SHF.R.U32.HI R3, RZ, 0x18, R3 ;  /* 0x00000018ff037819 */ /* 0x000fc80000011603 */
[----:B------:R-:W-:-:S13]  /*4cf0*/  ISETP.NE.U32.AND P0, PT, R3, RZ, PT ;  /* 0x000000ff0300720c */ /* 0x000fda0003f05070 */
[----:B------:R-:W-:Y:S05]  /*4d00*/  @P0 BRA `(.L_x_119) ;  /* 0x0000000000280947 */ /* 0x000fea0003800000 */
[----:B------:R-:W-:-:S05]  /*4d10*/  IMAD.SHL.U32 R3, R2, 0x2, RZ ;  /* 0x0000000202037824 */ /* 0x000fca00078e00ff */
[----:B------:R-:W-:-:S13]  /*4d20*/  ISETP.NE.AND P0, PT, R3, RZ, PT ;  /* 0x000000ff0300720c */ /* 0x000fda0003f05270 */
[----:B------:R-:W-:Y:S01]  /*4d30*/  @P0 FFMA R15, R2, 1.84467440737095516160e+19, RZ ;  /* 0x5f800000020f0823 */ /* 0x000fe200000000ff */
[----:B------:R-:W-:Y:S08]  /*4d40*/  @!P0 MUFU.RCP R13, R2 ;  /* 0x00000002000d8308 */ /* 0x000ff00000001000 */
[----:B------:R-:W0:Y:S02]  /*4d50*/  @P0 MUFU.RCP R18, R15 ;  /* 0x0000000f00120308 */ /* 0x000e240000001000 */
[----:B0-----:R-:W-:-:S04]  /*4d60*/  @P0 FFMA R3, R15, R18, -1 ;  /* 0xbf8000000f030423 */ /* 0x001fc80000000012 */
[----:B------:R-:W-:-:S04]  /*4d70*/  @P0 FADD.FTZ R3, -R3, -RZ ;  /* 0x800000ff03030221 */ /* 0x000fc80000010100 */
[----:B------:R-:W-:-:S04]  /*4d80*/  @P0 FFMA R3, R18, R3, R18 ;  /* 0x0000000312030223 */ /* 0x000fc80000000012 */
[----:B------:R-:W-:Y:S01]  /*4d90*/  @P0 FFMA R13, R3, 1.84467440737095516160e+19, RZ ;  /* 0x5f800000030d0823 */ /* 0x000fe200000000ff */
[----:B------:R-:W-:Y:S06]  /*4da0*/  BRA `(.L_x_120) ;  /* 0x0000000000887947 */ /* 0x000fec0003800000 */
.L_x_119:
[----:B------:R-:W-:-:S05]  /*4db0*/  VIADD R13, R3, 0xffffff03 ;  /* 0xffffff03030d7836 */ /* 0x000fca0000000000 */
[----:B------:R-:W-:-:S13]  /*4dc0*/  ISETP.GT.U32.AND P0, PT, R13, 0x1, PT ;  /* 0x000000010d00780c */ /* 0x000fda0003f04070 */
[----:B------:R-:W-:Y:S05]  /*4dd0*/  @P0 BRA `(.L_x_121) ;  /* 0x0000000000780947 */ /* 0x000fea0003800000 */
[----:B------:R-:W-:Y:S01]  /*4de0*/  LOP3.LUT R15, R2, 0x7fffff, RZ, 0xc0, !PT ;  /* 0x007fffff020f7812 */ /* 0x000fe200078ec0ff */
[----:B------:R-:W-:Y:S02]  /*4df0*/  IMAD.MOV.U32 R20, RZ, RZ, 0x3 ;  /* 0x00000003ff147424 */ /* 0x000fe400078e00ff */
[----:B------:R-:W-:Y:S01]  /*4e00*/  VIADD R3, R3, 0xffffff04 ;  /* 0xffffff0403037836 */ /* 0x000fe20000000000 */
[----:B------:R-:W-:Y:S02]  /*4e10*/  LOP3.LUT R15, R15, 0x3f800000, RZ, 0xfc, !PT ;  /* 0x3f8000000f0f7812 */ /* 0x000fe400078efcff */
[----:B------:R-:W-:Y:S02]  /*4e20*/  SHF.L.U32 R21, R20, R13, RZ ;  /* 0x0000000d14157219 */ /* 0x000fe400000006ff */
[----:B------:R-:W0:Y:S02]  /*4e30*/  MUFU.RCP R18, R15 ;  /* 0x0000000f00127308 */ /* 0x000e240000001000 */
[----:B0-----:R-:W-:-:S04]  /*4e40*/  FFMA R17, R15, R18, -1 ;  /* 0xbf8000000f117423 */ /* 0x001fc80000000012 */
[----:B------:R-:W-:-:S04]  /*4e50*/  FADD.FTZ R17, -R17, -RZ ;  /* 0x800000ff11117221 */ /* 0x000fc80000010100 */
[CCC-:B------:R-:W-:Y:S01]  /*4e60*/  FFMA.RM R19, R18.reuse, R17.reuse, R18.reuse ;  /* 0x0000001112137223 */ /* 0x1c0fe20000004012 */
[----:B------:R-:W-:-:S04]  /*4e70*/  FFMA.RP R18, R18, R17, R18 ;  /* 0x0000001112127223 */ /* 0x000fc80000008012 */
[C---:B------:R-:W-:Y:S02]  /*4e80*/  LOP3.LUT R17, R19.reuse, 0x7fffff, RZ, 0xc0, !PT ;  /* 0x007fffff13117812 */ /* 0x040fe400078ec0ff */
[----:B------:R-:W-:Y:S02]  /*4e90*/  FSETP.NEU.FTZ.AND P0, PT, R19, R18, PT ;  /* 0x000000121300720b */ /* 0x000fe40003f1d000 */
[----:B------:R-:W-:Y:S02]  /*4ea0*/  LOP3.LUT R18, R17, 0x800000, RZ, 0xfc, !PT ;  /* 0x0080000011127812 */ /* 0x000fe400078efcff */
[----:B------:R-:W-:Y:S02]  /*4eb0*/  SEL R17, RZ, 0xffffffff, !P0 ;  /* 0xffffffffff117807 */ /* 0x000fe40004000000 */
[----:B------:R-:W-:Y:S02]  /*4ec0*/  LOP3.LUT R20, R21, R18, RZ, 0xc0, !PT ;  /* 0x0000001215147212 */ /* 0x000fe400078ec0ff */
[----:B------:R-:W-:-:S02]  /*4ed0*/  IADD3 R17, PT, PT, -R17, RZ, RZ ;  /* 0x000000ff11117210 */ /* 0x000fc40007ffe1ff */
[-C--:B------:R-:W-:Y:S02]  /*4ee0*/  SHF.R.U32.HI R20, RZ, R13.reuse, R20 ;  /* 0x0000000dff147219 */ /* 0x080fe40000011614 */
[--C-:B------:R-:W-:Y:S02]  /*4ef0*/  LOP3.LUT P1, RZ, R17, R13, R18.reuse, 0xf8, !PT ;  /* 0x0000000d11ff7212 */ /* 0x100fe4000782f812 */
[C---:B------:R-:W-:Y:S02]  /*4f00*/  LOP3.LUT P0, RZ, R20.reuse, 0x1, RZ, 0xc0, !PT ;  /* 0x0000000114ff7812 */ /* 0x040fe4000780c0ff */
[----:B------:R-:W-:Y:S02]  /*4f10*/  LOP3.LUT P2, RZ, R20, 0x2, RZ, 0xc0, !PT ;  /* 0x0000000214ff7812 */ /* 0x000fe4000784c0ff */
[----:B------:R-:W-:Y:S02]  /*4f20*/  SHF.R.U32.HI R3, RZ, R3, R18 ;  /* 0x00000003ff037219 */ /* 0x000fe40000011612 */
[----:B------:R-:W-:-:S02]  /*4f30*/  PLOP3.LUT P0, PT, P0, P1, P2, 0xe0, 0x0 ;  /* 0x000000000000781c */ /* 0x000fc40000703c20 */
[----:B------:R-:W-:Y:S02]  /*4f40*/  LOP3.LUT P1, RZ, R2, 0x7fffff, RZ, 0xc0, !PT ;  /* 0x007fffff02ff7812 */ /* 0x000fe4000782c0ff */
[----:B------:R-:W-:-:S05]  /*4f50*/  SEL R13, RZ, 0x1, !P0 ;  /* 0x00000001ff0d7807 */ /* 0x000fca0004000000 */
[----:B------:R-:W-:-:S05]  /*4f60*/  IMAD.MOV R13, RZ, RZ, -R13 ;  /* 0x000000ffff0d7224 */ /* 0x000fca00078e0a0d */
[----:B------:R-:W-:-:S13]  /*4f70*/  ISETP.GE.AND P0, PT, R13, RZ, PT ;  /* 0x000000ff0d00720c */ /* 0x000fda0003f06270 */
[----:B------:R-:W-:-:S05]  /*4f80*/  @!P0 VIADD R3, R3, 0x1 ;  /* 0x0000000103038836 */ /* 0x000fca0000000000 */
[----:B------:R-:W-:-:S04]  /*4f90*/  @!P1 SHF.L.U32 R3, R3, 0x1, RZ ;  /* 0x0000000103039819 */ /* 0x000fc800000006ff */
[----:B------:R-:W-:Y:S01]  /*4fa0*/  LOP3.LUT R13, R3, 0x80000000, R2, 0xf8, !PT ;  /* 0x80000000030d7812 */ /* 0x000fe200078ef802 */
[----:B------:R-:W-:Y:S06]  /*4fb0*/  BRA `(.L_x_120) ;  /* 0x0000000000047947 */ /* 0x000fec0003800000 */
.L_x_121:
[----:B------:R0:W1:Y:S02]  /*4fc0*/  MUFU.RCP R13, R2 ;  /* 0x00000002000d7308 */ /* 0x0000640000001000 */
.L_x_120:
[----:B------:R-:W-:Y:S05]  /*4fd0*/  BSYNC.RECONVERGENT B1 ;  /* 0x0000000000017941 */ /* 0x000fea0003800200 */
.L_x_118:
[----:B0-----:R-:W-:Y:S02]  /*4fe0*/  IMAD.MOV.U32 R2, RZ, RZ, R11 ;  /* 0x000000ffff027224 */ /* 0x001fe400078e000b */
[----:B------:R-:W-:-:S04]  /*4ff0*/  IMAD.MOV.U32 R3, RZ, RZ, 0x0 ;  /* 0x00000000ff037424 */ /* 0x000fc800078e00ff */
[----:B-1----:R-:W-:Y:S05]  /*5000*/  RET.REL.NODEC R2 `(_Z13expint_kerneliiddiPfPd) ;  /* 0xffffffac02fc7950 */ /* 0x002fea0003c3ffff */
        .weak           $__internal_3_$__cuda_sm3x_div_rn_noftz_f32_slowpath
        .type           $__internal_3_$__cuda_sm3x_div_rn_noftz_f32_slowpath,@function
        .size           $__internal_3_$__cuda_sm3x_div_rn_noftz_f32_slowpath,(.L_x_137 - $__internal_3_$__cuda_sm3x_div_rn_noftz_f32_slowpath)
$__internal_3_$__cuda_sm3x_div_rn_noftz_f32_slowpath:
[----:B------:R-:W-:Y:S01]  /*5010*/  SHF.R.U32.HI R13, RZ, 0x17, R3 ;  /* 0x00000017ff0d7819 */ /* 0x000fe20000011603 */
[----:B------:R-:W-:Y:S01]  /*5020*/  BSSY.RECONVERGENT B2, `(.L_x_122) ;  /* 0x0000062000027945 */ /* 0x000fe20003800200 */
[----:B------:R-:W-:Y:S02]  /*5030*/  SHF.R.U32.HI R11, RZ, 0x17, R2 ;  /* 0x00000017ff0b7819 */ /* 0x000fe40000011602 */
[----:B------:R-:W-:Y:S02]  /*5040*/  LOP3.LUT R22, R13, 0xff, RZ, 0xc0, !PT ;  /* 0x000000ff0d167812 */ /* 0x000fe400078ec0ff */
[----:B------:R-:W-:-:S03]  /*5050*/  LOP3.LUT R17, R11, 0xff, RZ, 0xc0, !PT ;  /* 0x000000ff0b117812 */ /* 0x000fc600078ec0ff */
[----:B------:R-:W-:Y:S01]  /*5060*/  VIADD R15, R22, 0xffffffff ;  /* 0xffffffff160f7836 */ /* 0x000fe20000000000 */
[----:B------:R-:W-:-:S04]  /*5070*/  IADD3 R13, PT, PT, R17, -0x1, RZ ;  /* 0xffffffff110d7810 */ /* 0x000fc80007ffe0ff */
[----:B------:R-:W-:-:S04]  /*5080*/  ISETP.GT.U32.AND P0, PT, R15, 0xfd, PT ;  /* 0x000000fd0f00780c */ /* 0x000fc80003f04070 */
[----:B------:R-:W-:-:S13]  /*5090*/  ISETP.GT.U32.OR P0, PT, R13, 0xfd, P0 ;  /* 0x000000fd0d00780c */ /* 0x000fda0000704470 */
[----:B------:R-:W-:Y:S01]  /*50a0*/  @!P0 IMAD.MOV.U32 R11, RZ, RZ, RZ ;  /* 0x000000ffff0b8224 */ /* 0x000fe200078e00ff */
[----:B------:R-:W-:Y:S06]  /*50b0*/  @!P0 BRA `(.L_x_123) ;  /* 0x00000000005c8947 */ /* 0x000fec0003800000 */
[----:B------:R-:W-:Y:S02]  /*50c0*/  FSETP.GTU.FTZ.AND P0, PT, |R2|, +INF , PT ;  /* 0x7f8000000200780b */ /* 0x000fe40003f1c200 */
[----:B------:R-:W-:-:S04]  /*50d0*/  FSETP.GTU.FTZ.AND P1, PT, |R3|, +INF , PT ;  /* 0x7f8000000300780b */ /* 0x000fc80003f3c200 */
[----:B------:R-:W-:-:S13]  /*50e0*/  PLOP3.LUT P0, PT, P0, P1, PT, 0xf8, 0x8f ;  /* 0x00000000008f781c */ /* 0x000fda0000703f70 */
[----:B------:R-:W-:Y:S05]  /*50f0*/  @P0 BRA `(.L_x_124) ;  /* 0x00000004004c0947 */ /* 0x000fea0003800000 */
[----:B------:R-:W-:-:S13]  /*5100*/  LOP3.LUT P0, RZ, R3, 0x7fffffff, R2, 0xc8, !PT ;  /* 0x7fffffff03ff7812 */ /* 0x000fda000780c802 */
[----:B------:R-:W-:Y:S05]  /*5110*/  @!P0 BRA `(.L_x_125) ;  /* 0x00000004003c8947 */ /* 0x000fea0003800000 */
[C---:B------:R-:W-:Y:S02]  /*5120*/  FSETP.NEU.FTZ.AND P1, PT, |R2|.reuse, +INF , PT ;  /* 0x7f8000000200780b */ /* 0x040fe40003f3d200 */
[----:B------:R-:W-:Y:S02]  /*5130*/  FSETP.NEU.FTZ.AND P2, PT, |R3|, +INF , PT ;  /* 0x7f8000000300780b */ /* 0x000fe40003f5d200 */
[----:B------:R-:W-:-:S11]  /*5140*/  FSETP.NEU.FTZ.AND P0, PT, |R2|, +INF , PT ;  /* 0x7f8000000200780b */ /* 0x000fd60003f1d200 */
[----:B------:R-:W-:Y:S05]  /*5150*/  @!P2 BRA !P1, `(.L_x_125) ;  /* 0x00000004002ca947 */ /* 0x000fea0004800000 */
[----:B------:R-:W-:-:S04]  /*5160*/  LOP3.LUT P1, RZ, R2, 0x7fffffff, RZ, 0xc0, !PT ;  /* 0x7fffffff02ff7812 */ /* 0x000fc8000782c0ff */
[----:B------:R-:W-:-:S13]  /*5170*/  PLOP3.LUT P1, PT, P2, P1, PT, 0x2f, 0xf2 ;  /* 0x0000000000f2781c */ /* 0x000fda0001722577 */
[----:B------:R-:W-:Y:S05]  /*5180*/  @P1 BRA `(.L_x_126) ;  /* 0x0000000400181947 */ /* 0x000fea0003800000 */
[----:B------:R-:W-:-:S04]  /*5190*/  LOP3.LUT P1, RZ, R3, 0x7fffffff, RZ, 0xc0, !PT ;  /* 0x7fffffff03ff7812 */ /* 0x000fc8000782c0ff */
[----:B------:R-:W-:-:S13]  /*51a0*/  PLOP3.LUT P0, PT, P0, P1, PT, 0x2f, 0xf2 ;  /* 0x0000000000f2781c */ /* 0x000fda0000702577 */
[----:B------:R-:W-:Y:S05]  /*51b0*/  @P0 BRA `(.L_x_127) ;  /* 0x0000000400000947 */ /* 0x000fea0003800000 */
[----:B------:R-:W-:Y:S02]  /*51c0*/  ISETP.GE.AND P0, PT, R13, RZ, PT ;  /* 0x000000ff0d00720c */ /* 0x000fe40003f06270 */
[----:B------:R-:W-:-:S11]  /*51d0*/  ISETP.GE.AND P1, PT, R15, RZ, PT ;  /* 0x000000ff0f00720c */ /* 0x000fd60003f26270 */
[----:B------:R-:W-:Y:S02]  /*51e0*/  @P0 IMAD.MOV.U32 R11, RZ, RZ, RZ ;  /* 0x000000ffff0b0224 */ /* 0x000fe400078e00ff */
[----:B------:R-:W-:Y:S01]  /*51f0*/  @!P0 FFMA R2, R2, 1.84467440737095516160e+19, RZ ;  /* 0x5f80000002028823 */ /* 0x000fe200000000ff */
[----:B------:R-:W-:Y:S02]  /*5200*/  @!P0 IMAD.MOV.U32 R11, RZ, RZ, -0x40 ;  /* 0xffffffc0ff0b8424 */ /* 0x000fe400078e00ff */
[----:B------:R-:W-:-:S03]  /*5210*/  @!P1 FFMA R3, R3, 1.84467440737095516160e+19, RZ ;  /* 0x5f80000003039823 */ /* 0x000fc600000000ff */
[----:B------:R-:W-:-:S07]  /*5220*/  @!P1 IADD3 R11, PT, PT, R11, 0x40, RZ ;  /* 0x000000400b0b9810 */ /* 0x000fce0007ffe0ff */
.L_x_123:
[----:B------:R-:W-:Y:S01]  /*5230*/  LEA R18, R22, 0xc0800000, 0x17 ;  /* 0xc080000016127811 */ /* 0x000fe200078eb8ff */
[----:B------:R-:W-:Y:S04]  /*5240*/  BSSY.RECONVERGENT B4, `(.L_x_128) ;  /* 0x0000036000047945 */ /* 0x000fe80003800200 */
[----:B------:R-:W-:Y:S02]  /*5250*/  IMAD.IADD R18, R3, 0x1, -R18 ;  /* 0x0000000103127824 */ /* 0x000fe400078e0a12 */
[----:B------:R-:W-:Y:S02]  /*5260*/  VIADD R3, R17, 0xffffff81 ;  /* 0xffffff8111037836 */ /* 0x000fe40000000000 */
[----:B------:R0:W1:Y:S01]  /*5270*/  MUFU.RCP R13, R18 ;  /* 0x00000012000d7308 */ /* 0x0000620000001000 */
[----:B------:R-:W-:Y:S01]  /*5280*/  FADD.FTZ R15, -R18, -RZ ;  /* 0x800000ff120f7221 */ /* 0x000fe20000010100 */
[C---:B------:R-:W-:Y:S01]  /*5290*/  IMAD R2, R3.reuse, -0x800000, R2 ;  /* 0xff80000003027824 */ /* 0x040fe200078e0202 */
[----:B0-----:R-:W-:-:S05]  /*52a0*/  IADD3 R18, PT, PT, R3, 0x7f, -R22 ;  /* 0x0000007f03127810 */ /* 0x001fca0007ffe816 */
[----:B------:R-:W-:Y:S02]  /*52b0*/  IMAD.IADD R18, R18, 0x1, R11 ;  /* 0x0000000112127824 */ /* 0x000fe400078e020b */
[----:B-1----:R-:W-:-:S04]  /*52c0*/  FFMA R20, R13, R15, 1 ;  /* 0x3f8000000d147423 */ /* 0x002fc8000000000f */
[----:B------:R-:W-:-:S04]  /*52d0*/  FFMA R24, R13, R20, R13 ;  /* 0x000000140d187223 */ /* 0x000fc8000000000d */
[----:B------:R-:W-:-:S04]  /*52e0*/  FFMA R13, R2, R24, RZ ;  /* 0x00000018020d7223 */ /* 0x000fc800000000ff */
[----:B------:R-:W-:-:S04]  /*52f0*/  FFMA R20, R15, R13, R2 ;  /* 0x0000000d0f147223 */ /* 0x000fc80000000002 */
[----:B------:R-:W-:-:S04]  /*5300*/  FFMA R13, R24, R20, R13 ;  /* 0x00000014180d7223 */ /* 0x000fc8000000000d */
[----:B------:R-:W-:-:S04]  /*5310*/  FFMA R20, R15, R13, R2 ;  /* 0x0000000d0f147223 */ /* 0x000fc80000000002 */
[----:B------:R-:W-:-:S05]  /*5320*/  FFMA R2, R24, R20, R13 ;  /* 0x0000001418027223 */ /* 0x000fca000000000d */
[----:B------:R-:W-:-:S04]  /*5330*/  SHF.R.U32.HI R3, RZ, 0x17, R2 ;  /* 0x00000017ff037819 */ /* 0x000fc80000011602 */
[----:B------:R-:W-:-:S04]  /*5340*/  LOP3.LUT R3, R3, 0xff, RZ, 0xc0, !PT ;  /* 0x000000ff03037812 */ /* 0x000fc800078ec0ff */
[----:B------:R-:W-:-:S05]  /*5350*/  IADD3 R15, PT, PT, R3, R18, RZ ;  /* 0x00000012030f7210 */ /* 0x000fca0007ffe0ff */
[----:B------:R-:W-:-:S05]  /*5360*/  VIADD R3, R15, 0xffffffff ;  /* 0xffffffff0f037836 */ /* 0x000fca0000000000 */
[----:B------:R-:W-:-:S13]  /*5370*/  ISETP.GE.U32.AND P0, PT, R3, 0xfe, PT ;  /* 0x000000fe0300780c */ /* 0x000fda0003f06070 */
[----:B------:R-:W-:Y:S05]  /*5380*/  @!P0 BRA `(.L_x_129) ;  /* 0x0000000000808947 */ /* 0x000fea0003800000 */
[----:B------:R-:W-:-:S13]  /*5390*/  ISETP.GT.AND P0, PT, R15, 0xfe, PT ;  /* 0x000000fe0f00780c */ /* 0x000fda0003f04270 */
[----:B------:R-:W-:Y:S05]  /*53a0*/  @P0 BRA `(.L_x_130) ;  /* 0x00000000006c0947 */ /* 0x000fea0003800000 */
[----:B------:R-:W-:-:S13]  /*53b0*/  ISETP.GE.AND P0, PT, R15, 0x1, PT ;  /* 0x000000010f00780c */ /* 0x000fda0003f06270 */
[----:B------:R-:W-:Y:S05]  /*53c0*/  @P0 BRA `(.L_x_131) ;  /* 0x0000000000740947 */ /* 0x000fea0003800000 */
[----:B------:R-:W-:Y:S02]  /*53d0*/  ISETP.GE.AND P0, PT, R15, -0x18, PT ;  /* 0xffffffe80f00780c */ /* 0x000fe40003f06270 */
[----:B------:R-:W-:-:S11]  /*53e0*/  LOP3.LUT R2, R2, 0x80000000, RZ, 0xc0, !PT ;  /* 0x8000000002027812 */ /* 0x000fd600078ec0ff */
[----:B------:R-:W-:Y:S05]  /*53f0*/  @!P0 BRA `(.L_x_131) ;  /* 0x0000000000688947 */ /* 0x000fea0003800000 */
[CCC-:B------:R-:W-:Y:S01]  /*5400*/  FFMA.RZ R3, R24.reuse, R20.reuse, R13.reuse ;  /* 0x0000001418037223 */ /* 0x1c0fe2000000c00d */
[CCC-:B------:R-:W-:Y:S01]  /*5410*/  FFMA.RM R18, R24.reuse, R20.reuse, R13.reuse ;  /* 0x0000001418127223 */ /* 0x1c0fe2000000400d */
[C---:B------:R-:W-:Y:S02]  /*5420*/  ISETP.NE.AND P2, PT, R15.reuse, RZ, PT ;  /* 0x000000ff0f00720c */ /* 0x040fe40003f45270 */
[----:B------:R-:W-:Y:S02]  /*5430*/  ISETP.NE.AND P1, PT, R15, RZ, PT ;  /* 0x000000ff0f00720c */ /* 0x000fe40003f25270 */
[----:B------:R-:W-:Y:S01]  /*5440*/  LOP3.LUT R11, R3, 0x7fffff, RZ, 0xc0, !PT ;  /* 0x007fffff030b7812 */ /* 0x000fe200078ec0ff */
[----:B------:R-:W-:Y:S01]  /*5450*/  FFMA.RP R3, R24, R20, R13 ;  /* 0x0000001418037223 */ /* 0x000fe2000000800d */
[----:B------:R-:W-:Y:S02]  /*5460*/  VIADD R20, R15, 0x20 ;  /* 0x000000200f147836 */ /* 0x000fe40000000000 */
[----:B------:R-:W-:Y:S01]  /*5470*/  LOP3.LUT R11, R11, 0x800000, RZ, 0xfc, !PT ;  /* 0x008000000b0b7812 */ /* 0x000fe200078efcff */
[----:B------:R-:W-:Y:S01]  /*5480*/  IMAD.MOV R13, RZ, RZ, -R15 ;  /* 0x000000ffff0d7224 */ /* 0x000fe200078e0a0f */
[----:B------:R-:W-:-:S02]  /*5490*/  FSETP.NEU.FTZ.AND P0, PT, R3, R18, PT ;  /* 0x000000120300720b */ /* 0x000fc40003f1d000 */
[----:B------:R-:W-:Y:S02]  /*54a0*/  SHF.L.U32 R20, R11, R20, RZ ;  /* 0x000000140b147219 */ /* 0x000fe400000006ff */
[----:B------:R-:W-:Y:S02]  /*54b0*/  SEL R18, R13, RZ, P2 ;  /* 0x000000ff0d127207 */ /* 0x000fe40001000000 */
[----:B------:R-:W-:Y:S02]  /*54c0*/  ISETP.NE.AND P1, PT, R20, RZ, P1 ;  /* 0x000000ff1400720c */ /* 0x000fe40000f25270 */
[----:B------:R-:W-:Y:S02]  /*54d0*/  SHF.R.U32.HI R18, RZ, R18, R11 ;  /* 0x00000012ff127219 */ /* 0x000fe4000001160b */
[----:B------:R-:W-:Y:S02]  /*54e0*/  PLOP3.LUT P0, PT, P0, P1, PT, 0xf8, 0x8f ;  /* 0x00000000008f781c */ /* 0x000fe40000703f70 */
[----:B------:R-:W-:-:S02]  /*54f0*/  SHF.R.U32.HI R20, RZ, 0x1, R18 ;  /* 0x00000001ff147819 */ /* 0x000fc40000011612 */
[----:B------:R-:W-:-:S04]  /*5500*/  SEL R3, RZ, 0x1, !P0 ;  /* 0x00000001ff037807 */ /* 0x000fc80004000000 */
[----:B------:R-:W-:-:S04]  /*5510*/  LOP3.LUT R3, R3, 0x1, R20, 0xf8, !PT ;  /* 0x0000000103037812 */ /* 0x000fc800078ef814 */
[----:B------:R-:W-:-:S04]  /*5520*/  LOP3.LUT R3, R3, R18, RZ, 0xc0, !PT ;  /* 0x0000001203037212 */ /* 0x000fc800078ec0ff */
[----:B------:R-:W-:-:S04]  /*5530*/  IADD3 R3, PT, PT, R20, R3, RZ ;  /* 0x0000000314037210 */ /* 0x000fc80007ffe0ff */
[----:B------:R-:W-:Y:S01]  /*5540*/  LOP3.LUT R2, R3, R2, RZ, 0xfc, !PT ;  /* 0x0000000203027212 */ /* 0x000fe200078efcff */
[----:B------:R-:W-:Y:S06]  /*5550*/  BRA `(.L_x_131) ;  /* 0x0000000000107947 */ /* 0x000fec0003800000 */
.L_x_130:
[----:B------:R-:W-:-:S04]  /*5560*/  LOP3.LUT R2, R2, 0x80000000, RZ, 0xc0, !PT ;  /* 0x8000000002027812 */ /* 0x000fc800078ec0ff */
[----:B------:R-:W-:Y:S01]  /*5570*/  LOP3.LUT R2, R2, 0x7f800000, RZ, 0xfc, !PT ;  /* 0x7f80000002027812 */ /* 0x000fe200078efcff */
[----:B------:R-:W-:Y:S06]  /*5580*/  BRA `(.L_x_131) ;  /* 0x0000000000047947 */ /* 0x000fec0003800000 */
.L_x_129:
[----:B------:R-:W-:-:S07]  /*5590*/  IMAD R2, R18, 0x800000, R2 ;  /* 0x0080000012027824 */ /* 0x000fce00078e0202 */
.L_x_131:
[----:B------:R-:W-:Y:S05]  /*55a0*/  BSYNC.RECONVERGENT B4 ;  /* 0x0000000000047941 */ /* 0x000fea0003800200 */
.L_x_128:
[----:B------:R-:W-:Y:S05]  /*55b0*/  BRA `(.L_x_132) ;  /* 0x0000000000207947 */ /* 0x000fea0003800000 */
.L_x_127:
[----:B------:R-:W-:-:S04]  /*55c0*/  LOP3.LUT R2, R3, 0x80000000, R2, 0x48, !PT ;  /* 0x8000000003027812 */ /* 0x000fc800078e4802 */
[----:B------:R-:W-:Y:S01]  /*55d0*/  LOP3.LUT R2, R2, 0x7f800000, RZ, 0xfc, !PT ;  /* 0x7f80000002027812 */ /* 0x000fe200078efcff */
[----:B------:R-:W-:Y:S06]  /*55e0*/  BRA `(.L_x_132) ;  /* 0x0000000000147947 */ /* 0x000fec0003800000 */
.L_x_126:
[----:B------:R-:W-:Y:S01]  /*55f0*/  LOP3.LUT R2, R3, 0x80000000, R2, 0x48, !PT ;  /* 0x8000000003027812 */ /* 0x000fe200078e4802 */
[----:B------:R-:W-:Y:S06]  /*5600*/  BRA `(.L_x_132) ;  /* 0x00000000000c7947 */ /* 0x000fec0003800000 */
.L_x_125:
[----:B------:R-:W0:Y:S01]  /*5610*/  MUFU.RSQ R2, -QNAN ;  /* 0xffc0000000027908 */ /* 0x000e220000001400 */
[----:B------:R-:W-:Y:S05]  /*5620*/  BRA `(.L_x_132) ;  /* 0x0000000000047947 */ /* 0x000fea0003800000 */
.L_x_124:
[----:B------:R-:W-:-:S07]  /*5630*/  FADD.FTZ R2, R2, R3 ;  /* 0x0000000302027221 */ /* 0x000fce0000010000 */
.L_x_132:
[----:B------:R-:W-:Y:S05]  /*5640*/  BSYNC.RECONVERGENT B2 ;  /* 0x0000000000027941 */ /* 0x000fea0003800200 */
.L_x_122:
[----:B------:R-:W-:-:S04]  /*5650*/  IMAD.MOV.U32 R15, RZ, RZ, 0x0 ;  /* 0x00000000ff0f7424 */ /* 0x000fc800078e00ff */
[----:B0-----:R-:W-:Y:S05]  /*5660*/  RET.REL.NODEC R14 `(_Z13expint_kerneliiddiPfPd) ;  /* 0xffffffa80e647950 */ /* 0x001fea0003c3ffff */
.L_x_133:
[----:B------:R-:W-:-:S00]  /*5670*/  BRA `(.L_x_133) ;  /* 0xfffffffc00fc7947 */ /* 0x000fc0000383ffff */
[----:B------:R-:W-:-:S00]  /*5680*/  NOP ;  /* 0x0000000000007918 */ /* 0x000fc00000000000 */
[----:B------:R-:W-:-:S00]  /*5690*/  NOP ;  /* 0x0000000000007918 */ /* 0x000fc00000000000 */
[----:B------:R-:W-:-:S00]  /*56a0*/  NOP ;  /* 0x0000000000007918 */ /* 0x000fc00000000000 */
[----:B------:R-:W-:-:S00]  /*56b0*/  NOP ;  /* 0x0000000000007918 */ /* 0x000fc00000000000 */
[----:B------:R-:W-:-:S00]  /*56c0*/  NOP ;  /* 0x0000000000007918 */ /* 0x000fc00000000000 */
[----:B------:R-:W-:-:S00]  /*56d0*/  NOP ;  /* 0x0000000000007918 */ /* 0x000fc00000000000 */
[----:B------:R-:W-:-:S00]  /*56e0*/  NOP ;  /* 0x0000000000007918 */ /* 0x000fc00000000000 */
[----:B------:R-:W-:-:S00]  /*56f0*/  NOP ;  /* 0x0000000000007918 */ /* 0x000fc00000000000 */
.L_x_137:


//--------------------- .nv.shared.reserved.0     --------------------------
	.section	.nv.shared.reserved.0,"aw",@nobits
	.weak		__nv_reservedSMEM_offset_0_alias
	.size		__nv_reservedSMEM_offset_0_alias, 0, 64
	.other		__nv_reservedSMEM_offset_0_alias,@"STO_CUDA_RESERVED_SHARED STV_DEFAULT"
__nv_reservedSMEM_offset_0_alias:
	.zero		0
	.zero		64


//--------------------- .nv.constant0._Z13expint_kerneliiddiPfPd --------------------------
	.section	.nv.constant0._Z13expint_kerneliiddiPfPd,"a",@progbits
	.sectionflags	@""
	.align	4
.nv.constant0._Z13expint_kerneliiddiPfPd:
	.zero		944


//--------------------- SYMBOLS --------------------------

	.type		.nv.reservedSmem.offset0,@object
	.size		.nv.reservedSmem.offset0,0x4
